//
// Generated by NVIDIA NVVM Compiler
//
// Compiler Build ID: CL-36424714
// Cuda compilation tools, release 13.0, V13.0.88
// Based on NVVM 20.0.0
//

.version 9.0
.target sm_100
.address_size 64

	// .globl	_Z12setup_kernelP17curandStateXORWOWm
.global .align 4 .b8 precalc_xorwow_matrix[102400];
.global .align 4 .b8 precalc_xorwow_offset_matrix[102400];
.global .align 4 .b8 mrg32k3aM1[2304];
.global .align 4 .b8 mrg32k3aM2[2304];
.global .align 4 .b8 mrg32k3aM1SubSeq[2016];
.global .align 4 .b8 mrg32k3aM2SubSeq[2016];
.global .align 4 .b8 mrg32k3aM1Seq[2304];
.global .align 4 .b8 mrg32k3aM2Seq[2304];
.const .align 8 .b8 __cr_lgamma_table[72];
// _ZZ6kernelP17curandStateXORWOWPffifffiPiE7r_local has been demoted
// _ZZ6kernelP17curandStateXORWOWPffifffiPiE7t_local has been demoted
// _ZZ6kernelP17curandStateXORWOWPffifffiPiE7b_local has been demoted
.global .align 4 .b8 __cudart_i2opi_f[24] = {65, 144, 67, 60, 153, 149, 98, 219, 192, 221, 52, 245, 209, 87, 39, 252, 41, 21, 68, 78, 110, 131, 249, 162};

.visible .entry _Z12setup_kernelP17curandStateXORWOWm(
	.param .u64 .ptr .align 1 _Z12setup_kernelP17curandStateXORWOWm_param_0,
	.param .u64 _Z12setup_kernelP17curandStateXORWOWm_param_1
)
{
	.reg .pred 	%p<24>;
	.reg .b32 	%r<413>;
	.reg .b64 	%rd<19>;

	ld.param.u64 	%rd8, [_Z12setup_kernelP17curandStateXORWOWm_param_0];
	ld.param.u64 	%rd9, [_Z12setup_kernelP17curandStateXORWOWm_param_1];
	cvta.to.global.u64 	%rd10, %rd8;
	mov.u32 	%r182, %tid.x;
	mov.u32 	%r183, %ctaid.x;
	mov.u32 	%r184, %ntid.x;
	mad.lo.s32 	%r185, %r183, %r184, %r182;
	cvt.s64.s32 	%rd18, %r185;
	mul.wide.s32 	%rd11, %r185, 48;
	add.s64 	%rd2, %rd10, %rd11;
	cvt.u32.u64 	%r186, %rd9;
	xor.b32  	%r187, %r186, -1429050551;
	mul.lo.s32 	%r188, %r187, 1099087573;
	{ .reg .b32 tmp; mov.b64 {tmp, %r189}, %rd9; }
	xor.b32  	%r190, %r189, -136515619;
	mul.lo.s32 	%r191, %r190, -1703105765;
	add.s32 	%r192, %r188, %r191;
	add.s32 	%r193, %r192, 6615241;
	add.s32 	%r194, %r188, 123456789;
	st.global.v2.u32 	[%rd2], {%r193, %r194};
	xor.b32  	%r195, %r188, 362436069;
	add.s32 	%r196, %r191, 521288629;
	st.global.v2.u32 	[%rd2+8], {%r195, %r196};
	xor.b32  	%r197, %r191, 88675123;
	add.s32 	%r198, %r188, 5783321;
	st.global.v2.u32 	[%rd2+16], {%r197, %r198};
	setp.eq.s32 	%p1, %r185, 0;
	@%p1 bra 	$L__BB0_42;
	mov.b32 	%r319, 0;
$L__BB0_2:
	and.b64  	%rd4, %rd18, 3;
	setp.eq.s64 	%p2, %rd4, 0;
	@%p2 bra 	$L__BB0_41;
	mul.wide.u32 	%rd12, %r319, 3200;
	mov.u64 	%rd13, precalc_xorwow_matrix;
	add.s64 	%rd5, %rd13, %rd12;
	cvt.u32.u64 	%r2, %rd4;
	mov.b32 	%r320, 0;
$L__BB0_4:
	mov.b32 	%r333, 0;
	mov.u32 	%r334, %r333;
	mov.u32 	%r335, %r333;
	mov.u32 	%r336, %r333;
	mov.u32 	%r337, %r333;
	mov.u32 	%r326, %r333;
$L__BB0_5:
	mul.wide.u32 	%rd14, %r326, 4;
	add.s64 	%rd15, %rd2, %rd14;
	ld.global.u32 	%r10, [%rd15+4];
	shl.b32 	%r11, %r326, 5;
	mov.b32 	%r332, 0;
$L__BB0_6:
	.pragma "nounroll";
	shr.u32 	%r203, %r10, %r332;
	and.b32  	%r204, %r203, 1;
	setp.eq.b32 	%p3, %r204, 1;
	not.pred 	%p4, %p3;
	add.s32 	%r205, %r11, %r332;
	mul.lo.s32 	%r206, %r205, 5;
	mul.wide.u32 	%rd16, %r206, 4;
	add.s64 	%rd6, %rd5, %rd16;
	@%p4 bra 	$L__BB0_8;
	ld.global.u32 	%r207, [%rd6];
	xor.b32  	%r337, %r337, %r207;
	ld.global.u32 	%r208, [%rd6+4];
	xor.b32  	%r336, %r336, %r208;
	ld.global.u32 	%r209, [%rd6+8];
	xor.b32  	%r335, %r335, %r209;
	ld.global.u32 	%r210, [%rd6+12];
	xor.b32  	%r334, %r334, %r210;
	ld.global.u32 	%r211, [%rd6+16];
	xor.b32  	%r333, %r333, %r211;
$L__BB0_8:
	and.b32  	%r213, %r203, 2;
	setp.eq.s32 	%p5, %r213, 0;
	@%p5 bra 	$L__BB0_10;
	ld.global.u32 	%r214, [%rd6+20];
	xor.b32  	%r337, %r337, %r214;
	ld.global.u32 	%r215, [%rd6+24];
	xor.b32  	%r336, %r336, %r215;
	ld.global.u32 	%r216, [%rd6+28];
	xor.b32  	%r335, %r335, %r216;
	ld.global.u32 	%r217, [%rd6+32];
	xor.b32  	%r334, %r334, %r217;
	ld.global.u32 	%r218, [%rd6+36];
	xor.b32  	%r333, %r333, %r218;
$L__BB0_10:
	and.b32  	%r220, %r203, 4;
	setp.eq.s32 	%p6, %r220, 0;
	@%p6 bra 	$L__BB0_12;
	ld.global.u32 	%r221, [%rd6+40];
	xor.b32  	%r337, %r337, %r221;
	ld.global.u32 	%r222, [%rd6+44];
	xor.b32  	%r336, %r336, %r222;
	ld.global.u32 	%r223, [%rd6+48];
	xor.b32  	%r335, %r335, %r223;
	ld.global.u32 	%r224, [%rd6+52];
	xor.b32  	%r334, %r334, %r224;
	ld.global.u32 	%r225, [%rd6+56];
	xor.b32  	%r333, %r333, %r225;
$L__BB0_12:
	and.b32  	%r227, %r203, 8;
	setp.eq.s32 	%p7, %r227, 0;
	@%p7 bra 	$L__BB0_14;
	ld.global.u32 	%r228, [%rd6+60];
	xor.b32  	%r337, %r337, %r228;
	ld.global.u32 	%r229, [%rd6+64];
	xor.b32  	%r336, %r336, %r229;
	ld.global.u32 	%r230, [%rd6+68];
	xor.b32  	%r335, %r335, %r230;
	ld.global.u32 	%r231, [%rd6+72];
	xor.b32  	%r334, %r334, %r231;
	ld.global.u32 	%r232, [%rd6+76];
	xor.b32  	%r333, %r333, %r232;
$L__BB0_14:
	and.b32  	%r234, %r203, 16;
	setp.eq.s32 	%p8, %r234, 0;
	@%p8 bra 	$L__BB0_16;
	ld.global.u32 	%r235, [%rd6+80];
	xor.b32  	%r337, %r337, %r235;
	ld.global.u32 	%r236, [%rd6+84];
	xor.b32  	%r336, %r336, %r236;
	ld.global.u32 	%r237, [%rd6+88];
	xor.b32  	%r335, %r335, %r237;
	ld.global.u32 	%r238, [%rd6+92];
	xor.b32  	%r334, %r334, %r238;
	ld.global.u32 	%r239, [%rd6+96];
	xor.b32  	%r333, %r333, %r239;
$L__BB0_16:
	and.b32  	%r241, %r203, 32;
	setp.eq.s32 	%p9, %r241, 0;
	@%p9 bra 	$L__BB0_18;
	ld.global.u32 	%r242, [%rd6+100];
	xor.b32  	%r337, %r337, %r242;
	ld.global.u32 	%r243, [%rd6+104];
	xor.b32  	%r336, %r336, %r243;
	ld.global.u32 	%r244, [%rd6+108];
	xor.b32  	%r335, %r335, %r244;
	ld.global.u32 	%r245, [%rd6+112];
	xor.b32  	%r334, %r334, %r245;
	ld.global.u32 	%r246, [%rd6+116];
	xor.b32  	%r333, %r333, %r246;
$L__BB0_18:
	and.b32  	%r248, %r203, 64;
	setp.eq.s32 	%p10, %r248, 0;
	@%p10 bra 	$L__BB0_20;
	ld.global.u32 	%r249, [%rd6+120];
	xor.b32  	%r337, %r337, %r249;
	ld.global.u32 	%r250, [%rd6+124];
	xor.b32  	%r336, %r336, %r250;
	ld.global.u32 	%r251, [%rd6+128];
	xor.b32  	%r335, %r335, %r251;
	ld.global.u32 	%r252, [%rd6+132];
	xor.b32  	%r334, %r334, %r252;
	ld.global.u32 	%r253, [%rd6+136];
	xor.b32  	%r333, %r333, %r253;
$L__BB0_20:
	and.b32  	%r255, %r203, 128;
	setp.eq.s32 	%p11, %r255, 0;
	@%p11 bra 	$L__BB0_22;
	ld.global.u32 	%r256, [%rd6+140];
	xor.b32  	%r337, %r337, %r256;
	ld.global.u32 	%r257, [%rd6+144];
	xor.b32  	%r336, %r336, %r257;
	ld.global.u32 	%r258, [%rd6+148];
	xor.b32  	%r335, %r335, %r258;
	ld.global.u32 	%r259, [%rd6+152];
	xor.b32  	%r334, %r334, %r259;
	ld.global.u32 	%r260, [%rd6+156];
	xor.b32  	%r333, %r333, %r260;
$L__BB0_22:
	and.b32  	%r262, %r203, 256;
	setp.eq.s32 	%p12, %r262, 0;
	@%p12 bra 	$L__BB0_24;
	ld.global.u32 	%r263, [%rd6+160];
	xor.b32  	%r337, %r337, %r263;
	ld.global.u32 	%r264, [%rd6+164];
	xor.b32  	%r336, %r336, %r264;
	ld.global.u32 	%r265, [%rd6+168];
	xor.b32  	%r335, %r335, %r265;
	ld.global.u32 	%r266, [%rd6+172];
	xor.b32  	%r334, %r334, %r266;
	ld.global.u32 	%r267, [%rd6+176];
	xor.b32  	%r333, %r333, %r267;
$L__BB0_24:
	and.b32  	%r269, %r203, 512;
	setp.eq.s32 	%p13, %r269, 0;
	@%p13 bra 	$L__BB0_26;
	ld.global.u32 	%r270, [%rd6+180];
	xor.b32  	%r337, %r337, %r270;
	ld.global.u32 	%r271, [%rd6+184];
	xor.b32  	%r336, %r336, %r271;
	ld.global.u32 	%r272, [%rd6+188];
	xor.b32  	%r335, %r335, %r272;
	ld.global.u32 	%r273, [%rd6+192];
	xor.b32  	%r334, %r334, %r273;
	ld.global.u32 	%r274, [%rd6+196];
	xor.b32  	%r333, %r333, %r274;
$L__BB0_26:
	and.b32  	%r276, %r203, 1024;
	setp.eq.s32 	%p14, %r276, 0;
	@%p14 bra 	$L__BB0_28;
	ld.global.u32 	%r277, [%rd6+200];
	xor.b32  	%r337, %r337, %r277;
	ld.global.u32 	%r278, [%rd6+204];
	xor.b32  	%r336, %r336, %r278;
	ld.global.u32 	%r279, [%rd6+208];
	xor.b32  	%r335, %r335, %r279;
	ld.global.u32 	%r280, [%rd6+212];
	xor.b32  	%r334, %r334, %r280;
	ld.global.u32 	%r281, [%rd6+216];
	xor.b32  	%r333, %r333, %r281;
$L__BB0_28:
	and.b32  	%r283, %r203, 2048;
	setp.eq.s32 	%p15, %r283, 0;
	@%p15 bra 	$L__BB0_30;
	ld.global.u32 	%r284, [%rd6+220];
	xor.b32  	%r337, %r337, %r284;
	ld.global.u32 	%r285, [%rd6+224];
	xor.b32  	%r336, %r336, %r285;
	ld.global.u32 	%r286, [%rd6+228];
	xor.b32  	%r335, %r335, %r286;
	ld.global.u32 	%r287, [%rd6+232];
	xor.b32  	%r334, %r334, %r287;
	ld.global.u32 	%r288, [%rd6+236];
	xor.b32  	%r333, %r333, %r288;
$L__BB0_30:
	and.b32  	%r290, %r203, 4096;
	setp.eq.s32 	%p16, %r290, 0;
	@%p16 bra 	$L__BB0_32;
	ld.global.u32 	%r291, [%rd6+240];
	xor.b32  	%r337, %r337, %r291;
	ld.global.u32 	%r292, [%rd6+244];
	xor.b32  	%r336, %r336, %r292;
	ld.global.u32 	%r293, [%rd6+248];
	xor.b32  	%r335, %r335, %r293;
	ld.global.u32 	%r294, [%rd6+252];
	xor.b32  	%r334, %r334, %r294;
	ld.global.u32 	%r295, [%rd6+256];
	xor.b32  	%r333, %r333, %r295;
$L__BB0_32:
	and.b32  	%r297, %r203, 8192;
	setp.eq.s32 	%p17, %r297, 0;
	@%p17 bra 	$L__BB0_34;
	ld.global.u32 	%r298, [%rd6+260];
	xor.b32  	%r337, %r337, %r298;
	ld.global.u32 	%r299, [%rd6+264];
	xor.b32  	%r336, %r336, %r299;
	ld.global.u32 	%r300, [%rd6+268];
	xor.b32  	%r335, %r335, %r300;
	ld.global.u32 	%r301, [%rd6+272];
	xor.b32  	%r334, %r334, %r301;
	ld.global.u32 	%r302, [%rd6+276];
	xor.b32  	%r333, %r333, %r302;
$L__BB0_34:
	and.b32  	%r304, %r203, 16384;
	setp.eq.s32 	%p18, %r304, 0;
	@%p18 bra 	$L__BB0_36;
	ld.global.u32 	%r305, [%rd6+280];
	xor.b32  	%r337, %r337, %r305;
	ld.global.u32 	%r306, [%rd6+284];
	xor.b32  	%r336, %r336, %r306;
	ld.global.u32 	%r307, [%rd6+288];
	xor.b32  	%r335, %r335, %r307;
	ld.global.u32 	%r308, [%rd6+292];
	xor.b32  	%r334, %r334, %r308;
	ld.global.u32 	%r309, [%rd6+296];
	xor.b32  	%r333, %r333, %r309;
$L__BB0_36:
	and.b32  	%r311, %r203, 32768;
	setp.eq.s32 	%p19, %r311, 0;
	@%p19 bra 	$L__BB0_38;
	ld.global.u32 	%r312, [%rd6+300];
	xor.b32  	%r337, %r337, %r312;
	ld.global.u32 	%r313, [%rd6+304];
	xor.b32  	%r336, %r336, %r313;
	ld.global.u32 	%r314, [%rd6+308];
	xor.b32  	%r335, %r335, %r314;
	ld.global.u32 	%r315, [%rd6+312];
	xor.b32  	%r334, %r334, %r315;
	ld.global.u32 	%r316, [%rd6+316];
	xor.b32  	%r333, %r333, %r316;
$L__BB0_38:
	add.s32 	%r332, %r332, 16;
	setp.ne.s32 	%p20, %r332, 32;
	@%p20 bra 	$L__BB0_6;
	mad.lo.s32 	%r317, %r326, -31, %r11;
	add.s32 	%r326, %r317, 1;
	setp.ne.s32 	%p21, %r326, 5;
	@%p21 bra 	$L__BB0_5;
	st.global.u32 	[%rd2+4], %r337;
	st.global.u32 	[%rd2+8], %r336;
	st.global.u32 	[%rd2+12], %r335;
	st.global.u32 	[%rd2+16], %r334;
	st.global.u32 	[%rd2+20], %r333;
	add.s32 	%r320, %r320, 1;
	setp.lt.u32 	%p22, %r320, %r2;
	@%p22 bra 	$L__BB0_4;
$L__BB0_41:
	shr.u64 	%rd7, %rd18, 2;
	add.s32 	%r319, %r319, 1;
	setp.gt.u64 	%p23, %rd18, 3;
	mov.u64 	%rd18, %rd7;
	@%p23 bra 	$L__BB0_2;
$L__BB0_42:
	mov.b32 	%r318, 0;
	st.global.v2.u32 	[%rd2+24], {%r318, %r318};
	st.global.u32 	[%rd2+32], %r318;
	mov.b64 	%rd17, 0;
	st.global.u64 	[%rd2+40], %rd17;
	ret;

}
	// .globl	_Z6kernelP17curandStateXORWOWPffifffiPi
.visible .entry _Z6kernelP17curandStateXORWOWPffifffiPi(
	.param .u64 .ptr .align 1 _Z6kernelP17curandStateXORWOWPffifffiPi_param_0,
	.param .u64 .ptr .align 1 _Z6kernelP17curandStateXORWOWPffifffiPi_param_1,
	.param .f32 _Z6kernelP17curandStateXORWOWPffifffiPi_param_2,
	.param .u32 _Z6kernelP17curandStateXORWOWPffifffiPi_param_3,
	.param .f32 _Z6kernelP17curandStateXORWOWPffifffiPi_param_4,
	.param .f32 _Z6kernelP17curandStateXORWOWPffifffiPi_param_5,
	.param .f32 _Z6kernelP17curandStateXORWOWPffifffiPi_param_6,
	.param .u32 _Z6kernelP17curandStateXORWOWPffifffiPi_param_7,
	.param .u64 .ptr .align 1 _Z6kernelP17curandStateXORWOWPffifffiPi_param_8
)
{
	.local .align 4 .b8 	__local_depot1[28];
	.reg .b64 	%SP;
	.reg .b64 	%SPL;
	.reg .pred 	%p<21>;
	.reg .b32 	%r<169>;
	.reg .b32 	%f<73>;
	.reg .b64 	%rd<35>;
	.reg .b64 	%fd<9>;
	// demoted variable
	.shared .align 4 .b8 _ZZ6kernelP17curandStateXORWOWPffifffiPiE7r_local[2048];
	// demoted variable
	.shared .align 4 .b8 _ZZ6kernelP17curandStateXORWOWPffifffiPiE7t_local[2048];
	// demoted variable
	.shared .align 4 .b8 _ZZ6kernelP17curandStateXORWOWPffifffiPiE7b_local[2048];
	mov.u64 	%SPL, __local_depot1;
	ld.param.u64 	%rd10, [_Z6kernelP17curandStateXORWOWPffifffiPi_param_0];
	ld.param.u32 	%r67, [_Z6kernelP17curandStateXORWOWPffifffiPi_param_3];
	ld.param.f32 	%f18, [_Z6kernelP17curandStateXORWOWPffifffiPi_param_4];
	ld.param.f32 	%f19, [_Z6kernelP17curandStateXORWOWPffifffiPi_param_5];
	add.u64 	%rd1, %SPL, 0;
	mov.u32 	%r168, %ntid.x;
	mov.u32 	%r68, %ctaid.x;
	mov.u32 	%r2, %tid.x;
	mad.lo.s32 	%r154, %r168, %r68, %r2;
	shl.b32 	%r69, %r2, 2;
	mov.u32 	%r70, _ZZ6kernelP17curandStateXORWOWPffifffiPiE7r_local;
	add.s32 	%r71, %r70, %r69;
	mov.b32 	%r72, 0;
	st.shared.u32 	[%r71], %r72;
	mov.u32 	%r73, _ZZ6kernelP17curandStateXORWOWPffifffiPiE7t_local;
	add.s32 	%r4, %r73, %r69;
	st.shared.u32 	[%r4], %r72;
	mov.u32 	%r74, _ZZ6kernelP17curandStateXORWOWPffifffiPiE7b_local;
	add.s32 	%r5, %r74, %r69;
	st.shared.u32 	[%r5], %r72;
	setp.ge.s32 	%p1, %r154, %r67;
	@%p1 bra 	$L__BB1_18;
	cvta.to.global.u64 	%rd14, %rd10;
	mul.wide.s32 	%rd15, %r154, 48;
	add.s64 	%rd2, %rd14, %rd15;
	rcp.rn.f32 	%f1, %f18;
	div.rn.f32 	%f2, %f19, %f18;
	mov.b32 	%r165, 0;
	mov.u64 	%rd16, __cudart_i2opi_f;
	mov.u32 	%r166, %r165;
	mov.u32 	%r167, %r165;
$L__BB1_2:
	ld.global.v2.u32 	{%r20, %r159}, [%rd2];
	ld.global.v2.u32 	{%r22, %r23}, [%rd2+8];
	ld.global.v2.u32 	{%r157, %r158}, [%rd2+16];
	ld.global.v2.u32 	{%r10, %r11}, [%rd2+24];
	ld.global.f32 	%f3, [%rd2+32];
	ld.global.f64 	%fd1, [%rd2+40];
	mov.f32 	%f70, 0f00000000;
	mov.f32 	%f14, %f70;
$L__BB1_3:
	mov.u32 	%r25, %r158;
	mov.u32 	%r24, %r157;
	shr.u32 	%r76, %r159, 2;
	xor.b32  	%r77, %r76, %r159;
	shl.b32 	%r78, %r25, 4;
	shl.b32 	%r79, %r77, 1;
	xor.b32  	%r80, %r78, %r79;
	xor.b32  	%r81, %r80, %r25;
	xor.b32  	%r33, %r81, %r77;
	add.s32 	%r34, %r20, 362437;
	add.s32 	%r82, %r33, %r34;
	cvt.rn.f32.u32 	%f21, %r82;
	fma.rn.f32 	%f22, %f21, 0f2F800000, 0f2F000000;
	setp.lt.f32 	%p2, %f22, 0f00800000;
	mul.f32 	%f23, %f22, 0f4B000000;
	selp.f32 	%f24, %f23, %f22, %p2;
	selp.f32 	%f25, 0fC1B80000, 0f00000000, %p2;
	mov.b32 	%r83, %f24;
	add.s32 	%r84, %r83, -1059760811;
	and.b32  	%r85, %r84, -8388608;
	sub.s32 	%r86, %r83, %r85;
	mov.b32 	%f26, %r86;
	cvt.rn.f32.s32 	%f27, %r85;
	fma.rn.f32 	%f28, %f27, 0f34000000, %f25;
	add.f32 	%f29, %f26, 0fBF800000;
	fma.rn.f32 	%f30, %f29, 0fBE055027, 0f3E1039F6;
	fma.rn.f32 	%f31, %f30, %f29, 0fBDF8CDCC;
	fma.rn.f32 	%f32, %f31, %f29, 0f3E0F2955;
	fma.rn.f32 	%f33, %f32, %f29, 0fBE2AD8B9;
	fma.rn.f32 	%f34, %f33, %f29, 0f3E4CED0B;
	fma.rn.f32 	%f35, %f34, %f29, 0fBE7FFF22;
	fma.rn.f32 	%f36, %f35, %f29, 0f3EAAAA78;
	fma.rn.f32 	%f37, %f36, %f29, 0fBF000000;
	mul.f32 	%f38, %f29, %f37;
	fma.rn.f32 	%f39, %f38, %f29, %f29;
	fma.rn.f32 	%f40, %f28, 0f3F317218, %f39;
	setp.gt.u32 	%p3, %r83, 2139095039;
	fma.rn.f32 	%f41, %f24, 0f7F800000, 0f7F800000;
	selp.f32 	%f42, %f41, %f40, %p3;
	setp.eq.f32 	%p4, %f24, 0f00000000;
	selp.f32 	%f8, 0fFF800000, %f42, %p4;
	mul.f32 	%f43, %f70, 0f3F22F983;
	cvt.rni.s32.f32 	%r164, %f43;
	cvt.rn.f32.s32 	%f44, %r164;
	fma.rn.f32 	%f45, %f44, 0fBFC90FDA, %f70;
	fma.rn.f32 	%f46, %f44, 0fB3A22168, %f45;
	fma.rn.f32 	%f72, %f44, 0fA7C234C5, %f46;
	abs.f32 	%f10, %f70;
	setp.ltu.f32 	%p5, %f10, 0f47CE4780;
	@%p5 bra 	$L__BB1_11;
	setp.neu.f32 	%p6, %f10, 0f7F800000;
	@%p6 bra 	$L__BB1_6;
	mov.f32 	%f49, 0f00000000;
	mul.rn.f32 	%f72, %f70, %f49;
	mov.b32 	%r164, 0;
	bra.uni 	$L__BB1_11;
$L__BB1_6:
	mov.b32 	%r36, %f70;
	mov.b64 	%rd34, 0;
	mov.b32 	%r161, 0;
	mov.u64 	%rd32, %rd16;
	mov.u64 	%rd33, %rd1;
$L__BB1_7:
	.pragma "nounroll";
	ld.global.nc.u32 	%r88, [%rd32];
	shl.b32 	%r89, %r36, 8;
	or.b32  	%r90, %r89, -2147483648;
	mad.wide.u32 	%rd18, %r88, %r90, %rd34;
	shr.u64 	%rd34, %rd18, 32;
	st.local.u32 	[%rd33], %rd18;
	add.s32 	%r161, %r161, 1;
	add.s64 	%rd33, %rd33, 4;
	add.s64 	%rd32, %rd32, 4;
	setp.ne.s32 	%p7, %r161, 6;
	@%p7 bra 	$L__BB1_7;
	shr.u32 	%r91, %r36, 23;
	st.local.u32 	[%rd1+24], %rd34;
	and.b32  	%r39, %r91, 31;
	and.b32  	%r92, %r91, 224;
	add.s32 	%r93, %r92, -128;
	shr.u32 	%r94, %r93, 5;
	mul.wide.u32 	%rd19, %r94, 4;
	sub.s64 	%rd9, %rd1, %rd19;
	ld.local.u32 	%r162, [%rd9+24];
	ld.local.u32 	%r163, [%rd9+20];
	setp.eq.s32 	%p8, %r39, 0;
	@%p8 bra 	$L__BB1_10;
	shf.l.wrap.b32 	%r162, %r163, %r162, %r39;
	ld.local.u32 	%r95, [%rd9+16];
	shf.l.wrap.b32 	%r163, %r95, %r163, %r39;
$L__BB1_10:
	shr.u32 	%r96, %r162, 30;
	shf.l.wrap.b32 	%r97, %r163, %r162, 2;
	shl.b32 	%r98, %r163, 2;
	shr.u32 	%r99, %r97, 31;
	add.s32 	%r100, %r99, %r96;
	neg.s32 	%r101, %r100;
	setp.lt.s32 	%p9, %r36, 0;
	selp.b32 	%r164, %r101, %r100, %p9;
	xor.b32  	%r102, %r97, %r36;
	shr.s32 	%r103, %r97, 31;
	xor.b32  	%r104, %r103, %r97;
	xor.b32  	%r105, %r103, %r98;
	cvt.u64.u32 	%rd20, %r104;
	shl.b64 	%rd21, %rd20, 32;
	cvt.u64.u32 	%rd22, %r105;
	or.b64  	%rd23, %rd21, %rd22;
	cvt.rn.f64.s64 	%fd5, %rd23;
	mul.f64 	%fd6, %fd5, 0d3BF921FB54442D19;
	cvt.rn.f32.f64 	%f47, %fd6;
	neg.f32 	%f48, %f47;
	setp.lt.s32 	%p10, %r102, 0;
	selp.f32 	%f72, %f48, %f47, %p10;
$L__BB1_11:
	add.s32 	%r107, %r164, 1;
	mul.rn.f32 	%f50, %f72, %f72;
	and.b32  	%r108, %r164, 1;
	setp.eq.b32 	%p11, %r108, 1;
	selp.f32 	%f51, %f72, 0f3F800000, %p11;
	fma.rn.f32 	%f52, %f50, %f51, 0f00000000;
	fma.rn.f32 	%f53, %f50, 0f37CBAC00, 0fBAB607ED;
	selp.f32 	%f54, 0fB94D4153, %f53, %p11;
	selp.f32 	%f55, 0f3C0885E4, 0f3D2AAABB, %p11;
	fma.rn.f32 	%f56, %f54, %f50, %f55;
	selp.f32 	%f57, 0fBE2AAAA8, 0fBEFFFFFF, %p11;
	fma.rn.f32 	%f58, %f56, %f50, %f57;
	fma.rn.f32 	%f59, %f58, %f52, %f51;
	and.b32  	%r109, %r107, 2;
	setp.eq.s32 	%p12, %r109, 0;
	mov.f32 	%f60, 0f00000000;
	sub.f32 	%f61, %f60, %f59;
	selp.f32 	%f62, %f59, %f61, %p12;
	mul.f32 	%f63, %f1, %f8;
	mul.f32 	%f64, %f63, %f62;
	sub.f32 	%f14, %f14, %f64;
	setp.geu.f32 	%p13, %f14, 0f00000000;
	@%p13 bra 	$L__BB1_13;
	st.global.v2.u32 	[%rd2], {%r34, %r22};
	st.global.v2.u32 	[%rd2+8], {%r23, %r24};
	st.global.v2.u32 	[%rd2+16], {%r25, %r33};
	st.global.v2.u32 	[%rd2+24], {%r10, %r11};
	st.global.f32 	[%rd2+32], %f3;
	st.global.f64 	[%rd2+40], %fd1;
	add.s32 	%r165, %r165, 1;
	shl.b32 	%r125, %r2, 2;
	mov.u32 	%r126, _ZZ6kernelP17curandStateXORWOWPffifffiPiE7r_local;
	add.s32 	%r127, %r126, %r125;
	st.shared.u32 	[%r127], %r165;
	bra.uni 	$L__BB1_17;
$L__BB1_13:
	ld.param.f32 	%f69, [_Z6kernelP17curandStateXORWOWPffifffiPi_param_2];
	setp.ltu.f32 	%p14, %f14, %f69;
	@%p14 bra 	$L__BB1_15;
	st.global.v2.u32 	[%rd2], {%r34, %r22};
	st.global.v2.u32 	[%rd2+8], {%r23, %r24};
	st.global.v2.u32 	[%rd2+16], {%r25, %r33};
	st.global.v2.u32 	[%rd2+24], {%r10, %r11};
	st.global.f32 	[%rd2+32], %f3;
	st.global.f64 	[%rd2+40], %fd1;
	add.s32 	%r167, %r167, 1;
	st.shared.u32 	[%r4], %r167;
	bra.uni 	$L__BB1_17;
$L__BB1_15:
	shr.u32 	%r110, %r22, 2;
	xor.b32  	%r111, %r110, %r22;
	shl.b32 	%r112, %r33, 4;
	shl.b32 	%r113, %r111, 1;
	xor.b32  	%r114, %r112, %r113;
	xor.b32  	%r115, %r114, %r33;
	xor.b32  	%r157, %r115, %r111;
	add.s32 	%r51, %r20, 724874;
	add.s32 	%r116, %r157, %r51;
	cvt.rn.f32.u32 	%f65, %r116;
	fma.rn.f32 	%f66, %f65, 0f2F800000, 0f2F000000;
	setp.geu.f32 	%p15, %f66, %f2;
	@%p15 bra 	$L__BB1_26;
	ld.param.u64 	%rd30, [_Z6kernelP17curandStateXORWOWPffifffiPi_param_8];
	ld.param.u64 	%rd29, [_Z6kernelP17curandStateXORWOWPffifffiPi_param_1];
	st.global.v2.u32 	[%rd2], {%r51, %r23};
	st.global.v2.u32 	[%rd2+8], {%r24, %r25};
	st.global.v2.u32 	[%rd2+16], {%r33, %r157};
	st.global.v2.u32 	[%rd2+24], {%r10, %r11};
	st.global.f32 	[%rd2+32], %f3;
	st.global.f64 	[%rd2+40], %fd1;
	add.s32 	%r166, %r166, 1;
	st.shared.u32 	[%r5], %r166;
	cvta.to.global.u64 	%rd24, %rd30;
	atom.global.add.u32 	%r124, [%rd24+12], 1;
	cvta.to.global.u64 	%rd25, %rd29;
	mul.wide.s32 	%rd26, %r124, 4;
	add.s64 	%rd27, %rd25, %rd26;
	st.global.f32 	[%rd27], %f14;
$L__BB1_17:
	mov.u32 	%r128, %nctaid.x;
	mad.lo.s32 	%r154, %r128, %r168, %r154;
	setp.lt.s32 	%p16, %r154, %r67;
	@%p16 bra 	$L__BB1_2;
$L__BB1_18:
	bar.sync 	0;
	setp.lt.u32 	%p17, %r168, 2;
	@%p17 bra 	$L__BB1_23;
	shl.b32 	%r130, %r2, 2;
	mov.u32 	%r131, _ZZ6kernelP17curandStateXORWOWPffifffiPiE7r_local;
	add.s32 	%r132, %r131, %r130;
$L__BB1_20:
	shr.u32 	%r66, %r168, 1;
	setp.ge.u32 	%p18, %r2, %r66;
	@%p18 bra 	$L__BB1_22;
	shl.b32 	%r129, %r66, 2;
	add.s32 	%r133, %r132, %r129;
	ld.shared.u32 	%r134, [%r133];
	ld.shared.u32 	%r135, [%r132];
	add.s32 	%r136, %r135, %r134;
	st.shared.u32 	[%r132], %r136;
	add.s32 	%r137, %r4, %r129;
	ld.shared.u32 	%r138, [%r137];
	ld.shared.u32 	%r139, [%r4];
	add.s32 	%r140, %r139, %r138;
	st.shared.u32 	[%r4], %r140;
	add.s32 	%r141, %r5, %r129;
	ld.shared.u32 	%r142, [%r141];
	ld.shared.u32 	%r143, [%r5];
	add.s32 	%r144, %r143, %r142;
	st.shared.u32 	[%r5], %r144;
$L__BB1_22:
	bar.sync 	0;
	setp.gt.u32 	%p19, %r168, 3;
	mov.u32 	%r168, %r66;
	@%p19 bra 	$L__BB1_20;
$L__BB1_23:
	setp.ne.s32 	%p20, %r2, 0;
	@%p20 bra 	$L__BB1_25;
	ld.param.u64 	%rd31, [_Z6kernelP17curandStateXORWOWPffifffiPi_param_8];
	ld.shared.u32 	%r145, [_ZZ6kernelP17curandStateXORWOWPffifffiPiE7r_local];
	cvta.to.global.u64 	%rd28, %rd31;
	atom.global.add.u32 	%r146, [%rd28], %r145;
	ld.shared.u32 	%r147, [_ZZ6kernelP17curandStateXORWOWPffifffiPiE7b_local];
	atom.global.add.u32 	%r148, [%rd28+4], %r147;
	ld.shared.u32 	%r149, [_ZZ6kernelP17curandStateXORWOWPffifffiPiE7t_local];
	atom.global.add.u32 	%r150, [%rd28+8], %r149;
$L__BB1_25:
	ret;
$L__BB1_26:
	shr.u32 	%r117, %r23, 2;
	xor.b32  	%r118, %r117, %r23;
	shl.b32 	%r119, %r157, 4;
	shl.b32 	%r120, %r118, 1;
	xor.b32  	%r121, %r119, %r120;
	xor.b32  	%r122, %r121, %r157;
	xor.b32  	%r158, %r122, %r118;
	add.s32 	%r20, %r20, 1087311;
	add.s32 	%r123, %r158, %r20;
	cvt.rn.f32.u32 	%f67, %r123;
	fma.rn.f32 	%f68, %f67, 0f2F800000, 0f2F000000;
	cvt.f64.f32 	%fd7, %f68;
	mul.f64 	%fd8, %fd7, 0d400921FB54442D18;
	cvt.rn.f32.f64 	%f70, %fd8;
	mov.u32 	%r23, %r33;
	mov.u32 	%r159, %r24;
	mov.u32 	%r22, %r25;
	bra.uni 	$L__BB1_3;

}


// ===== COMPILED SASS (sm_100) =====

	.target	sm_100

	.elftype	@"ET_EXEC"


//--------------------- .note.nv.tkinfo           --------------------------
	.section	.note.nv.tkinfo,"",@"SHT_NOTE"
	.sectionflags	@"SHF_NOTE_NV_TKINFO"
	.tkinfo
        /*0018*/ 	.word	0x00000002
        /*0030*/ 	.string	""
        /*0030*/ 	.string	"ptxas"
        /*0030*/ 	.string	"Cuda compilation tools, release 13.0, V13.0.88"
        /*0030*/ 	.string	"Build cuda_13.0.r13.0/compiler.36424714_0"
        /*0030*/ 	.string	"-arch sm_100 -m 64 "



//--------------------- .note.nv.cuinfo           --------------------------
	.section	.note.nv.cuinfo,"",@"SHT_NOTE"
	.sectionflags	@"SHF_NOTE_NV_CUINFO"
        /*0018*/ 	.short	0x0002
        /*001a*/ 	.short	0x0064
        /*001c*/ 	.short	0x0082
	.zero		2


//--------------------- .nv.info                  --------------------------
	.section	.nv.info,"",@"SHT_CUDA_INFO"
	.align	4


	//----- nvinfo : EIATTR_REGCOUNT
	.align		4
        /*0000*/ 	.byte	0x04, 0x2f
        /*0002*/ 	.short	(.L_11 - .L_10)
	.align		4
.L_10:
        /*0004*/ 	.word	index@(_Z12setup_kernelP17curandStateXORWOWm)
        /*0008*/ 	.word	0x0000001f


	//----- nvinfo : EIATTR_FRAME_SIZE
	.align		4
.L_11:
        /*000c*/ 	.byte	0x04, 0x11
        /*000e*/ 	.short	(.L_13 - .L_12)
	.align		4
.L_12:
        /*0010*/ 	.word	index@(_Z12setup_kernelP17curandStateXORWOWm)
        /*0014*/ 	.word	0x00000000


	//----- nvinfo : EIATTR_REGCOUNT
	.align		4
.L_13:
        /*0018*/ 	.byte	0x04, 0x2f
        /*001a*/ 	.short	(.L_15 - .L_14)
	.align		4
.L_14:
        /*001c*/ 	.word	index@(_Z6kernelP17curandStateXORWOWPffifffiPi)
        /*0020*/ 	.word	0x00000030


	//----- nvinfo : EIATTR_FRAME_SIZE
	.align		4
.L_15:
        /*0024*/ 	.byte	0x04, 0x11
        /*0026*/ 	.short	(.L_17 - .L_16)
	.align		4
.L_16:
        /*0028*/ 	.word	index@($__internal_1_$__cuda_sm3x_div_rn_noftz_f32_slowpath)
        /*002c*/ 	.word	0x00000000


	//----- nvinfo : EIATTR_FRAME_SIZE
	.align		4
.L_17:
        /*0030*/ 	.byte	0x04, 0x11
        /*0032*/ 	.short	(.L_19 - .L_18)
	.align		4
.L_18:
        /*0034*/ 	.word	index@($__internal_0_$__cuda_sm20_rcp_rn_f32_slowpath)
        /*0038*/ 	.word	0x00000000


	//----- nvinfo : EIATTR_FRAME_SIZE
	.align		4
.L_19:
        /*003c*/ 	.byte	0x04, 0x11
        /*003e*/ 	.short	(.L_21 - .L_20)
	.align		4
.L_20:
        /*0040*/ 	.word	index@(_Z6kernelP17curandStateXORWOWPffifffiPi)
        /*0044*/ 	.word	0x00000000


	//----- nvinfo : EIATTR_MIN_STACK_SIZE
	.align		4
.L_21:
        /*0048*/ 	.byte	0x04, 0x12
        /*004a*/ 	.short	(.L_23 - .L_22)
	.align		4
.L_22:
        /*004c*/ 	.word	index@(_Z6kernelP17curandStateXORWOWPffifffiPi)
        /*0050*/ 	.word	0x00000000


	//----- nvinfo : EIATTR_MIN_STACK_SIZE
	.align		4
.L_23:
        /*0054*/ 	.byte	0x04, 0x12
        /*0056*/ 	.short	(.L_25 - .L_24)
	.align		4
.L_24:
        /*0058*/ 	.word	index@(_Z12setup_kernelP17curandStateXORWOWm)
        /*005c*/ 	.word	0x00000000
.L_25:


//--------------------- .nv.compat                --------------------------
	.section	.nv.compat,"",@"SHT_CUDA_COMPAT_INFO"
	.align	4
        /*0000*/ 	.byte	0x02, 0x09, 0x00, 0x00, 0x02, 0x02, 0x01, 0x00, 0x02, 0x05, 0x05, 0x00, 0x03, 0x07, 0x01, 0x01
        /*0010*/ 	.byte	0x02, 0x03, 0x00, 0x00, 0x02, 0x06, 0x01, 0x00, 0x04, 0x0b, 0x08, 0x00, 0x01, 0x00, 0x00, 0x00
        /*0020*/ 	.byte	0x00, 0x00, 0x00, 0x00


//--------------------- .nv.info._Z6kernelP17curandStateXORWOWPffifffiPi --------------------------
	.section	.nv.info._Z6kernelP17curandStateXORWOWPffifffiPi,"",@"SHT_CUDA_INFO"
	.sectionflags	@""
	.align	4


	//----- nvinfo : EIATTR_CUDA_API_VERSION
	.align		4
        /*0000*/ 	.byte	0x04, 0x37
        /*0002*/ 	.short	(.L_27 - .L_26)
.L_26:
        /*0004*/ 	.word	0x00000082


	//----- nvinfo : EIATTR_KPARAM_INFO
	.align		4
.L_27:
        /*0008*/ 	.byte	0x04, 0x17
        /*000a*/ 	.short	(.L_29 - .L_28)
.L_28:
        /*000c*/ 	.word	0x00000000
        /*0010*/ 	.short	0x0008
        /*0012*/ 	.short	0x0028
        /*0014*/ 	.byte	0x00, 0xf5, 0x21, 0x00


	//----- nvinfo : EIATTR_KPARAM_INFO
	.align		4
.L_29:
        /*0018*/ 	.byte	0x04, 0x17
        /*001a*/ 	.short	(.L_31 - .L_30)
.L_30:
        /*001c*/ 	.word	0x00000000
        /*0020*/ 	.short	0x0007
        /*0022*/ 	.short	0x0024
        /*0024*/ 	.byte	0x00, 0xf0, 0x11, 0x00


	//----- nvinfo : EIATTR_KPARAM_INFO
	.align		4
.L_31:
        /*0028*/ 	.byte	0x04, 0x17
        /*002a*/ 	.short	(.L_33 - .L_32)
.L_32:
        /*002c*/ 	.word	0x00000000
        /*0030*/ 	.short	0x0006
        /*0032*/ 	.short	0x0020
        /*0034*/ 	.byte	0x00, 0xf0, 0x11, 0x00


	//----- nvinfo : EIATTR_KPARAM_INFO
	.align		4
.L_33:
        /*0038*/ 	.byte	0x04, 0x17
        /*003a*/ 	.short	(.L_35 - .L_34)
.L_34:
        /*003c*/ 	.word	0x00000000
        /*0040*/ 	.short	0x0005
        /*0042*/ 	.short	0x001c
        /*0044*/ 	.byte	0x00, 0xf0, 0x11, 0x00


	//----- nvinfo : EIATTR_KPARAM_INFO
	.align		4
.L_35:
        /*0048*/ 	.byte	0x04, 0x17
        /*004a*/ 	.short	(.L_37 - .L_36)
.L_36:
        /*004c*/ 	.word	0x00000000
        /*0050*/ 	.short	0x0004
        /*0052*/ 	.short	0x0018
        /*0054*/ 	.byte	0x00, 0xf0, 0x11, 0x00


	//----- nvinfo : EIATTR_KPARAM_INFO
	.align		4
.L_37:
        /*0058*/ 	.byte	0x04, 0x17
        /*005a*/ 	.short	(.L_39 - .L_38)
.L_38:
        /*005c*/ 	.word	0x00000000
        /*0060*/ 	.short	0x0003
        /*0062*/ 	.short	0x0014
        /*0064*/ 	.byte	0x00, 0xf0, 0x11, 0x00


	//----- nvinfo : EIATTR_KPARAM_INFO
	.align		4
.L_39:
        /*0068*/ 	.byte	0x04, 0x17
        /*006a*/ 	.short	(.L_41 - .L_40)
.L_40:
        /*006c*/ 	.word	0x00000000
        /*0070*/ 	.short	0x0002
        /*0072*/ 	.short	0x0010
        /*0074*/ 	.byte	0x00, 0xf0, 0x11, 0x00


	//----- nvinfo : EIATTR_KPARAM_INFO
	.align		4
.L_41:
        /*0078*/ 	.byte	0x04, 0x17
        /*007a*/ 	.short	(.L_43 - .L_42)
.L_42:
        /*007c*/ 	.word	0x00000000
        /*0080*/ 	.short	0x0001
        /*0082*/ 	.short	0x0008
        /*0084*/ 	.byte	0x00, 0xf5, 0x21, 0x00


	//----- nvinfo : EIATTR_KPARAM_INFO
	.align		4
.L_43:
        /*0088*/ 	.byte	0x04, 0x17
        /*008a*/ 	.short	(.L_45 - .L_44)
.L_44:
        /*008c*/ 	.word	0x00000000
        /*0090*/ 	.short	0x0000
        /*0092*/ 	.short	0x0000
        /*0094*/ 	.byte	0x00, 0xf5, 0x21, 0x00


	//----- nvinfo : EIATTR_SPARSE_MMA_MASK
	.align		4
.L_45:
        /*0098*/ 	.byte	0x03, 0x50
        /*009a*/ 	.short	0x0000


	//----- nvinfo : EIATTR_MAXREG_COUNT
	.align		4
        /*009c*/ 	.byte	0x03, 0x1b
        /*009e*/ 	.short	0x00ff


	//----- nvinfo : EIATTR_NUM_BARRIERS
	.align		4
        /*00a0*/ 	.byte	0x02, 0x4c
        /*00a2*/ 	.byte	0x01
	.zero		1


	//----- nvinfo : EIATTR_MERCURY_ISA_VERSION
	.align		4
        /*00a4*/ 	.byte	0x03, 0x5f
        /*00a6*/ 	.short	0x0101


	//----- nvinfo : EIATTR_INT_WARP_WIDE_INSTR_OFFSETS
	.align		4
        /*00a8*/ 	.byte	0x04, 0x31
        /*00aa*/ 	.short	(.L_47 - .L_46)


	//   ....[0]....
.L_46:
        /*00ac*/ 	.word	0x000010a0


	//   ....[1]....
        /*00b0*/ 	.word	0x000011e0


	//----- nvinfo : EIATTR_VRC_CTA_INIT_COUNT
	.align		4
.L_47:
        /*00b4*/ 	.byte	0x02, 0x4a
	.zero		1
	.zero		1


	//----- nvinfo : EIATTR_EXIT_INSTR_OFFSETS
	.align		4
        /*00b8*/ 	.byte	0x04, 0x1c
        /*00ba*/ 	.short	(.L_49 - .L_48)


	//   ....[0]....
.L_48:
        /*00bc*/ 	.word	0x00001690


	//   ....[1]....
        /*00c0*/ 	.word	0x00001790


	//----- nvinfo : EIATTR_CRS_STACK_SIZE
	.align		4
.L_49:
        /*00c4*/ 	.byte	0x04, 0x1e
        /*00c6*/ 	.short	(.L_51 - .L_50)
.L_50:
        /*00c8*/ 	.word	0x00000000


	//----- nvinfo : EIATTR_CBANK_PARAM_SIZE
	.align		4
.L_51:
        /*00cc*/ 	.byte	0x03, 0x19
        /*00ce*/ 	.short	0x0030


	//----- nvinfo : EIATTR_PARAM_CBANK
	.align		4
        /*00d0*/ 	.byte	0x04, 0x0a
        /*00d2*/ 	.short	(.L_53 - .L_52)
	.align		4
.L_52:
        /*00d4*/ 	.word	index@(.nv.constant0._Z6kernelP17curandStateXORWOWPffifffiPi)
        /*00d8*/ 	.short	0x0380
        /*00da*/ 	.short	0x0030


	//----- nvinfo : EIATTR_SW_WAR
	.align		4
.L_53:
        /*00dc*/ 	.byte	0x04, 0x36
        /*00de*/ 	.short	(.L_55 - .L_54)
.L_54:
        /*00e0*/ 	.word	0x00000008
.L_55:


//--------------------- .nv.info._Z12setup_kernelP17curandStateXORWOWm --------------------------
	.section	.nv.info._Z12setup_kernelP17curandStateXORWOWm,"",@"SHT_CUDA_INFO"
	.sectionflags	@""
	.align	4


	//----- nvinfo : EIATTR_CUDA_API_VERSION
	.align		4
        /*0000*/ 	.byte	0x04, 0x37
        /*0002*/ 	.short	(.L_57 - .L_56)
.L_56:
        /*0004*/ 	.word	0x00000082


	//----- nvinfo : EIATTR_KPARAM_INFO
	.align		4
.L_57:
        /*0008*/ 	.byte	0x04, 0x17
        /*000a*/ 	.short	(.L_59 - .L_58)
.L_58:
        /*000c*/ 	.word	0x00000000
        /*0010*/ 	.short	0x0001
        /*0012*/ 	.short	0x0008
        /*0014*/ 	.byte	0x00, 0xf0, 0x21, 0x00


	//----- nvinfo : EIATTR_KPARAM_INFO
	.align		4
.L_59:
        /*0018*/ 	.byte	0x04, 0x17
        /*001a*/ 	.short	(.L_61 - .L_60)
.L_60:
        /*001c*/ 	.word	0x00000000
        /*0020*/ 	.short	0x0000
        /*0022*/ 	.short	0x0000
        /*0024*/ 	.byte	0x00, 0xf5, 0x21, 0x00


	//----- nvinfo : EIATTR_SPARSE_MMA_MASK
	.align		4
.L_61:
        /*0028*/ 	.byte	0x03, 0x50
        /*002a*/ 	.short	0x0000


	//----- nvinfo : EIATTR_MAXREG_COUNT
	.align		4
        /*002c*/ 	.byte	0x03, 0x1b
        /*002e*/ 	.short	0x00ff


	//----- nvinfo : EIATTR_MERCURY_ISA_VERSION
	.align		4
        /*0030*/ 	.byte	0x03, 0x5f
        /*0032*/ 	.short	0x0101


	//----- nvinfo : EIATTR_VRC_CTA_INIT_COUNT
	.align		4
        /*0034*/ 	.byte	0x02, 0x4a
	.zero		1
	.zero		1


	//----- nvinfo : EIATTR_EXIT_INSTR_OFFSETS
	.align		4
        /*0038*/ 	.byte	0x04, 0x1c
        /*003a*/ 	.short	(.L_63 - .L_62)


	//   ....[0]....
.L_62:
        /*003c*/ 	.word	0x00000ed0


	//----- nvinfo : EIATTR_CRS_STACK_SIZE
	.align		4
.L_63:
        /*0040*/ 	.byte	0x04, 0x1e
        /*0042*/ 	.short	(.L_65 - .L_64)
.L_64:
        /*0044*/ 	.word	0x00000000


	//----- nvinfo : EIATTR_CBANK_PARAM_SIZE
	.align		4
.L_65:
        /*0048*/ 	.byte	0x03, 0x19
        /*004a*/ 	.short	0x0010


	//----- nvinfo : EIATTR_PARAM_CBANK
	.align		4
        /*004c*/ 	.byte	0x04, 0x0a
        /*004e*/ 	.short	(.L_67 - .L_66)
	.align		4
.L_66:
        /*0050*/ 	.word	index@(.nv.constant0._Z12setup_kernelP17curandStateXORWOWm)
        /*0054*/ 	.short	0x0380
        /*0056*/ 	.short	0x0010


	//----- nvinfo : EIATTR_SW_WAR
	.align		4
.L_67:
        /*0058*/ 	.byte	0x04, 0x36
        /*005a*/ 	.short	(.L_69 - .L_68)
.L_68:
        /*005c*/ 	.word	0x00000008
.L_69:


//--------------------- .nv.callgraph             --------------------------
	.section	.nv.callgraph,"",@"SHT_CUDA_CALLGRAPH"
	.align	4
	.sectionentsize	8
	.align		4
        /*0000*/ 	.word	0x00000000
	.align		4
        /*0004*/ 	.word	0xffffffff
	.align		4
        /*0008*/ 	.word	0x00000000
	.align		4
        /*000c*/ 	.word	0xfffffffe
	.align		4
        /*0010*/ 	.word	0x00000000
	.align		4
        /*0014*/ 	.word	0xfffffffd
	.align		4
        /*0018*/ 	.word	0x00000000
	.align		4
        /*001c*/ 	.word	0xfffffffc


//--------------------- .nv.constant4             --------------------------
	.section	.nv.constant4,"a",@progbits
	.align	8
	.align		8
.nv.constant4:
        /*0000*/ 	.dword	precalc_xorwow_matrix
	.align		8
        /*0008*/ 	.dword	precalc_xorwow_offset_matrix
	.align		8
        /*0010*/ 	.dword	mrg32k3aM1
	.align		8
        /*0018*/ 	.dword	mrg32k3aM2
	.align		8
        /*0020*/ 	.dword	mrg32k3aM1SubSeq
	.align		8
        /*0028*/ 	.dword	mrg32k3aM2SubSeq
	.align		8
        /*0030*/ 	.dword	mrg32k3aM1Seq
	.align		8
        /*0038*/ 	.dword	mrg32k3aM2Seq
	.align		8
        /*0040*/ 	.dword	__cudart_i2opi_f


//--------------------- .nv.constant3             --------------------------
	.section	.nv.constant3,"a",@progbits
	.align	8
.nv.constant3:
	.type		__cr_lgamma_table,@object
	.size		__cr_lgamma_table,(.L_8 - __cr_lgamma_table)
__cr_lgamma_table:
        /*0000*/ 	.byte	0x00, 0x00, 0x00, 0x00, 0x00, 0x00, 0x00, 0x00, 0x00, 0x00, 0x00, 0x00, 0x00, 0x00, 0x00, 0x00
        /*0010*/ 	.byte	0xef, 0x39, 0xfa, 0xfe, 0x42, 0x2e, 0xe6, 0x3f, 0x02, 0x20, 0x2a, 0xfa, 0x0b, 0xab, 0xfc, 0x3f
        /*0020*/ 	.byte	0xf9, 0x2c, 0x92, 0x7c, 0xa7, 0x6c, 0x09, 0x40, 0xc9, 0x79, 0x44, 0x3c, 0x64, 0x26, 0x13, 0x40
        /*0030*/ 	.byte	0xca, 0x01, 0xcf, 0x3a, 0x27, 0x51, 0x1a, 0x40, 0x30, 0xcc, 0x2d, 0xf3, 0xe1, 0x0c, 0x21, 0x40
        /*0040*/ 	.byte	0x0d, 0xb7, 0xfc, 0x82, 0x8e, 0x35, 0x25, 0x40
.L_8:


//--------------------- .text._Z6kernelP17curandStateXORWOWPffifffiPi --------------------------
	.section	.text._Z6kernelP17curandStateXORWOWPffifffiPi,"ax",@progbits
	.align	128
        .global         _Z6kernelP17curandStateXORWOWPffifffiPi
        .type           _Z6kernelP17curandStateXORWOWPffifffiPi,@function
        .size           _Z6kernelP17curandStateXORWOWPffifffiPi,(.L_x_43 - _Z6kernelP17curandStateXORWOWPffifffiPi)
        .other          _Z6kernelP17curandStateXORWOWPffifffiPi,@"STO_CUDA_ENTRY STV_DEFAULT"
_Z6kernelP17curandStateXORWOWPffifffiPi:
.text._Z6kernelP17curandStateXORWOWPffifffiPi:
[----:B------:R-:W-:Y:S01]  /*0000*/  LDC R1, c[0x0][0x37c] ;  /* 0x0000df00ff017b82 */ /* 0x000fe20000000800 */
[----:B------:R-:W0:Y:S07]  /*0010*/  S2R R11, SR_TID.X ;  /* 0x00000000000b7919 */ /* 0x000e2e0000002100 */
[----:B------:R-:W1:Y:S01]  /*0020*/  S2UR UR7, SR_CgaCtaId ;  /* 0x00000000000779c3 */ /* 0x000e620000008800 */
[----:B------:R-:W2:Y:S01]  /*0030*/  LDCU UR8, c[0x0][0x360] ;  /* 0x00006c00ff0877ac */ /* 0x000ea20008000800 */
[----:B------:R-:W-:Y:S01]  /*0040*/  BSSY.RECONVERGENT B0, `(.L_x_0) ;  /* 0x0000144000007945 */ /* 0x000fe20003800200 */
[----:B------:R-:W3:Y:S01]  /*0050*/  S2R R2, SR_CTAID.X ;  /* 0x0000000000027919 */ /* 0x000ee20000002500 */
[----:B------:R-:W-:Y:S01]  /*0060*/  UMOV UR4, 0x400 ;  /* 0x0000040000047882 */ /* 0x000fe20000000000 */
[----:B------:R-:W4:Y:S01]  /*0070*/  LDCU UR9, c[0x0][0x394] ;  /* 0x00007280ff0977ac */ /* 0x000f220008000800 */
[----:B------:R-:W-:-:S02]  /*0080*/  UIADD3 UR5, UPT, UPT, UR4, 0x800, URZ ;  /* 0x0000080004057890 */ /* 0x000fc4000fffe0ff */
[----:B------:R-:W-:Y:S01]  /*0090*/  UIADD3 UR6, UPT, UPT, UR4, 0x1000, URZ ;  /* 0x0000100004067890 */ /* 0x000fe2000fffe0ff */
[----:B--2---:R-:W-:Y:S01]  /*00a0*/  IMAD.U32 R8, RZ, RZ, UR8 ;  /* 0x00000008ff087e24 */ /* 0x004fe2000f8e00ff */
[----:B-1----:R-:W-:Y:S02]  /*00b0*/  ULEA UR4, UR7, UR4, 0x18 ;  /* 0x0000000407047291 */ /* 0x002fe4000f8ec0ff */
[----:B------:R-:W-:Y:S02]  /*00c0*/  ULEA UR5, UR7, UR5, 0x18 ;  /* 0x0000000507057291 */ /* 0x000fe4000f8ec0ff */
[----:B------:R-:W-:Y:S02]  /*00d0*/  ULEA UR6, UR7, UR6, 0x18 ;  /* 0x0000000607067291 */ /* 0x000fe4000f8ec0ff */
[C---:B0-----:R-:W-:Y:S02]  /*00e0*/  LEA R0, R11.reuse, UR4, 0x2 ;  /* 0x000000040b007c11 */ /* 0x041fe4000f8e10ff */
[----:B------:R-:W-:-:S02]  /*00f0*/  LEA R9, R11, UR5, 0x2 ;  /* 0x000000050b097c11 */ /* 0x000fc4000f8e10ff */
[----:B------:R-:W-:Y:S01]  /*0100*/  LEA R10, R11, UR6, 0x2 ;  /* 0x000000060b0a7c11 */ /* 0x000fe2000f8e10ff */
[----:B------:R0:W-:Y:S01]  /*0110*/  STS [R0], RZ ;  /* 0x000000ff00007388 */ /* 0x0001e20000000800 */
[----:B---3--:R-:W-:-:S03]  /*0120*/  IMAD R7, R2, UR8, R11 ;  /* 0x0000000802077c24 */ /* 0x008fc6000f8e020b */
[----:B------:R-:W1:Y:S01]  /*0130*/  LDCU.64 UR6, c[0x0][0x358] ;  /* 0x00006b00ff0677ac */ /* 0x000e620008000a00 */
[----:B------:R0:W-:Y:S01]  /*0140*/  STS [R9], RZ ;  /* 0x000000ff09007388 */ /* 0x0001e20000000800 */
[----:B----4-:R-:W-:-:S03]  /*0150*/  ISETP.GE.AND P0, PT, R7, UR9, PT ;  /* 0x0000000907007c0c */ /* 0x010fc6000bf06270 */
[----:B------:R0:W-:Y:S10]  /*0160*/  STS [R10], RZ ;  /* 0x000000ff0a007388 */ /* 0x0001f40000000800 */
[----:B0-----:R-:W-:Y:S05]  /*0170*/  @P0 BRA `(.L_x_1) ;  /* 0x0000001000c00947 */ /* 0x001fea0003800000 */
[----:B------:R-:W0:Y:S08]  /*0180*/  LDC R5, c[0x0][0x398] ;  /* 0x0000e600ff057b82 */ /* 0x000e300000000800 */
[----:B------:R-:W2:Y:S01]  /*0190*/  LDC.64 R14, c[0x0][0x380] ;  /* 0x0000e000ff0e7b82 */ /* 0x000ea20000000a00 */
[----:B0-----:R-:W-:-:S05]  /*01a0*/  VIADD R0, R5, 0x1800000 ;  /* 0x0180000005007836 */ /* 0x001fca0000000000 */
[----:B------:R-:W-:Y:S01]  /*01b0*/  LOP3.LUT R0, R0, 0x7f800000, RZ, 0xc0, !PT ;  /* 0x7f80000000007812 */ /* 0x000fe200078ec0ff */
[----:B--2---:R-:W-:-:S03]  /*01c0*/  IMAD.WIDE R14, R7, 0x30, R14 ;  /* 0x00000030070e7825 */ /* 0x004fc600078e020e */
[----:B------:R-:W-:-:S13]  /*01d0*/  ISETP.GT.U32.AND P0, PT, R0, 0x1ffffff, PT ;  /* 0x01ffffff0000780c */ /* 0x000fda0003f04070 */
[----:B------:R-:W-:Y:S05]  /*01e0*/  @P0 BRA `(.L_x_2) ;  /* 0x00000000000c0947 */ /* 0x000fea0003800000 */
[----:B------:R-:W-:-:S07]  /*01f0*/  MOV R16, 0x210 ;  /* 0x0000021000107802 */ /* 0x000fce0000000f00 */
[----:B-1----:R-:W-:Y:S05]  /*0200*/  CALL.REL.NOINC `($__internal_0_$__cuda_sm20_rcp_rn_f32_slowpath) ;  /* 0x0000001400647944 */ /* 0x002fea0003c00000 */
[----:B------:R-:W-:Y:S05]  /*0210*/  BRA `(.L_x_3) ;  /* 0x0000000000107947 */ /* 0x000fea0003800000 */
.L_x_2:
[----:B------:R-:W0:Y:S02]  /*0220*/  MUFU.RCP R6, R5 ;  /* 0x0000000500067308 */ /* 0x000e240000001000 */
[----:B0-----:R-:W-:-:S04]  /*0230*/  FFMA R0, R6, R5, -1 ;  /* 0xbf80000006007423 */ /* 0x001fc80000000005 */
[----:B------:R-:W-:-:S04]  /*0240*/  FADD.FTZ R3, -R0, -RZ ;  /* 0x800000ff00037221 */ /* 0x000fc80000010100 */
[----:B------:R-:W-:-:S07]  /*0250*/  FFMA R6, R6, R3, R6 ;  /* 0x0000000306067223 */ /* 0x000fce0000000006 */
.L_x_3:
[----:B------:R-:W0:Y:S02]  /*0260*/  LDC.64 R12, c[0x0][0x398] ;  /* 0x0000e600ff0c7b82 */ /* 0x000e240000000a00 */
[----:B0-----:R-:W0:Y:S08]  /*0270*/  MUFU.RCP R3, R12 ;  /* 0x0000000c00037308 */ /* 0x001e300000001000 */
[----:B------:R-:W2:Y:S01]  /*0280*/  FCHK P0, R13, R12 ;  /* 0x0000000c0d007302 */ /* 0x000ea20000000000 */
[----:B0-----:R-:W-:-:S04]  /*0290*/  FFMA R0, R3, -R12, 1 ;  /* 0x3f80000003007423 */ /* 0x001fc8000000080c */
[----:B------:R-:W-:-:S04]  /*02a0*/  FFMA R0, R3, R0, R3 ;  /* 0x0000000003007223 */ /* 0x000fc80000000003 */
[----:B------:R-:W-:-:S04]  /*02b0*/  FFMA R2, R0, R13, RZ ;  /* 0x0000000d00027223 */ /* 0x000fc800000000ff */
[----:B------:R-:W-:-:S04]  /*02c0*/  FFMA R5, R2, -R12, R13 ;  /* 0x8000000c02057223 */ /* 0x000fc8000000000d */
[----:B------:R-:W-:Y:S01]  /*02d0*/  FFMA R5, R0, R5, R2 ;  /* 0x0000000500057223 */ /* 0x000fe20000000002 */
[----:B--2---:R-:W-:Y:S06]  /*02e0*/  @!P0 BRA `(.L_x_4) ;  /* 0x00000000000c8947 */ /* 0x004fec0003800000 */
[----:B------:R-:W-:-:S07]  /*02f0*/  MOV R4, 0x310 ;  /* 0x0000031000047802 */ /* 0x000fce0000000f00 */
[----:B-1----:R-:W-:Y:S05]  /*0300*/  CALL.REL.NOINC `($__internal_1_$__cuda_sm3x_div_rn_noftz_f32_slowpath) ;  /* 0x0000001400f87944 */ /* 0x002fea0003c00000 */
[----:B------:R-:W-:-:S07]  /*0310*/  IMAD.MOV.U32 R5, RZ, RZ, R3 ;  /* 0x000000ffff057224 */ /* 0x000fce00078e0003 */
.L_x_4:
[----:B------:R-:W-:Y:S01]  /*0320*/  IMAD.MOV.U32 R4, RZ, RZ, RZ ;  /* 0x000000ffff047224 */ /* 0x000fe200078e00ff */
[----:B------:R-:W-:-:S07]  /*0330*/  CS2R R2, SRZ ;  /* 0x0000000000027805 */ /* 0x000fce000001ff00 */
.L_x_16:
[----:B012---:R0:W5:Y:S04]  /*0340*/  LDG.E R0, desc[UR6][R14.64+0x20] ;  /* 0x000020060e007981 */ /* 0x007168000c1e1900 */
[----:B---3--:R0:W5:Y:S04]  /*0350*/  LDG.E.64 R16, desc[UR6][R14.64+0x28] ;  /* 0x000028060e107981 */ /* 0x008168000c1e1b00 */
[----:B------:R0:W5:Y:S04]  /*0360*/  LDG.E.64 R18, desc[UR6][R14.64] ;  /* 0x000000060e127981 */ /* 0x000168000c1e1b00 */
[----:B------:R0:W5:Y:S04]  /*0370*/  LDG.E.64 R20, desc[UR6][R14.64+0x8] ;  /* 0x000008060e147981 */ /* 0x000168000c1e1b00 */
[----:B------:R0:W5:Y:S04]  /*0380*/  LDG.E.64 R22, desc[UR6][R14.64+0x10] ;  /* 0x000010060e167981 */ /* 0x000168000c1e1b00 */
[----:B------:R0:W5:Y:S01]  /*0390*/  LDG.E.64 R24, desc[UR6][R14.64+0x18] ;  /* 0x000018060e187981 */ /* 0x000162000c1e1b00 */
[----:B------:R-:W-:Y:S01]  /*03a0*/  BSSY.RECONVERGENT B1, `(.L_x_5) ;  /* 0x0000108000017945 */ /* 0x000fe20003800200 */
[----:B------:R-:W-:-:S02]  /*03b0*/  IMAD.MOV.U32 R31, RZ, RZ, RZ ;  /* 0x000000ffff1f7224 */ /* 0x000fc400078e00ff */
[----:B------:R-:W-:-:S07]  /*03c0*/  IMAD.MOV.U32 R27, RZ, RZ, RZ ;  /* 0x000000ffff1b7224 */ /* 0x000fce00078e00ff */
.L_x_14:
[----:B-----5:R-:W-:Y:S01]  /*03d0*/  SHF.R.U32.HI R26, RZ, 0x2, R19 ;  /* 0x00000002ff1a7819 */ /* 0x020fe20000011613 */
[----:B-1----:R-:W-:Y:S02]  /*03e0*/  HFMA2 R33, -RZ, RZ, 1.5048828125, 33.21875 ;  /* 0x3e055027ff217431 */ /* 0x002fe400000001ff */
[C---:B--2---:R-:W-:Y:S01]  /*03f0*/  FMUL R40, R31.reuse, 0.63661974668502807617 ;  /* 0x3f22f9831f287820 */ /* 0x044fe20000400000 */
[----:B------:R-:W-:Y:S01]  /*0400*/  FSETP.GE.AND P2, PT, |R31|, 105615, PT ;  /* 0x47ce47801f00780b */ /* 0x000fe20003f46200 */
[----:B------:R-:W-:Y:S01]  /*0410*/  BSSY.RECONVERGENT B2, `(.L_x_6) ;  /* 0x000008b000027945 */ /* 0x000fe20003800200 */
[----:B------:R-:W-:Y:S02]  /*0420*/  LOP3.LUT R19, R26, R19, RZ, 0x3c, !PT ;  /* 0x000000131a137212 */ /* 0x000fe400078e3cff */
[----:B------:R-:W-:Y:S01]  /*0430*/  SHF.L.U32 R26, R23, 0x4, RZ ;  /* 0x00000004171a7819 */ /* 0x000fe200000006ff */
[----:B------:R-:W1:Y:S02]  /*0440*/  F2I.NTZ R40, R40 ;  /* 0x0000002800287305 */ /* 0x000e640000203100 */
[----:B------:R-:W-:-:S05]  /*0450*/  IMAD.SHL.U32 R28, R19, 0x2, RZ ;  /* 0x00000002131c7824 */ /* 0x000fca00078e00ff */
[----:B------:R-:W-:Y:S01]  /*0460*/  LOP3.LUT R28, R23, R26, R28, 0x96, !PT ;  /* 0x0000001a171c7212 */ /* 0x000fe200078e961c */
[----:B------:R-:W-:-:S03]  /*0470*/  VIADD R26, R18, 0x587c5 ;  /* 0x000587c5121a7836 */ /* 0x000fc60000000000 */
[----:B------:R-:W-:Y:S01]  /*0480*/  LOP3.LUT R28, R28, R19, RZ, 0x3c, !PT ;  /* 0x000000131c1c7212 */ /* 0x000fe200078e3cff */
[----:B------:R-:W-:-:S04]  /*0490*/  IMAD.MOV.U32 R19, RZ, RZ, 0x2f800000 ;  /* 0x2f800000ff137424 */ /* 0x000fc800078e00ff */
[----:B------:R-:W-:-:S05]  /*04a0*/  IMAD.IADD R29, R28, 0x1, R26 ;  /* 0x000000011c1d7824 */ /* 0x000fca00078e021a */
[----:B------:R-:W-:-:S05]  /*04b0*/  I2FP.F32.U32 R30, R29 ;  /* 0x0000001d001e7245 */ /* 0x000fca0000201000 */
[----:B------:R-:W-:-:S05]  /*04c0*/  FFMA R29, R30, R19, 1.1641532182693481445e-10 ;  /* 0x2f0000001e1d7423 */ /* 0x000fca0000000013 */
[----:B------:R-:W-:-:S13]  /*04d0*/  FSETP.GEU.AND P0, PT, R29, 1.175494350822287508e-38, PT ;  /* 0x008000001d00780b */ /* 0x000fda0003f0e000 */
[----:B------:R-:W-:-:S04]  /*04e0*/  @!P0 FMUL R29, R29, 8388608 ;  /* 0x4b0000001d1d8820 */ /* 0x000fc80000400000 */
[C---:B------:R-:W-:Y:S01]  /*04f0*/  VIADD R32, R29.reuse, 0xc0d55555 ;  /* 0xc0d555551d207836 */ /* 0x040fe20000000000 */
[----:B------:R-:W-:-:S04]  /*0500*/  FSETP.NEU.AND P1, PT, R29, RZ, PT ;  /* 0x000000ff1d00720b */ /* 0x000fc80003f2d000 */
[----:B------:R-:W-:-:S04]  /*0510*/  LOP3.LUT R32, R32, 0xff800000, RZ, 0xc0, !PT ;  /* 0xff80000020207812 */ /* 0x000fc800078ec0ff */
[----:B------:R-:W-:Y:S01]  /*0520*/  I2FP.F32.S32 R34, R32 ;  /* 0x0000002000227245 */ /* 0x000fe20000201400 */
[----:B------:R-:W-:Y:S01]  /*0530*/  IMAD.IADD R30, R29, 0x1, -R32 ;  /* 0x000000011d1e7824 */ /* 0x000fe200078e0a20 */
[----:B-1----:R-:W-:-:S03]  /*0540*/  I2FP.F32.S32 R32, R40 ;  /* 0x0000002800207245 */ /* 0x002fc60000201400 */
[----:B------:R-:W-:-:S04]  /*0550*/  FADD R30, R30, -1 ;  /* 0xbf8000001e1e7421 */ /* 0x000fc80000000000 */
[----:B------:R-:W-:-:S04]  /*0560*/  FFMA R33, R30, -R33, 0.14084610342979431152 ;  /* 0x3e1039f61e217423 */ /* 0x000fc80000000821 */
[----:B------:R-:W-:-:S04]  /*0570*/  FFMA R33, R30, R33, -0.12148627638816833496 ;  /* 0xbdf8cdcc1e217423 */ /* 0x000fc80000000021 */
[----:B------:R-:W-:-:S04]  /*0580*/  FFMA R33, R30, R33, 0.13980610668659210205 ;  /* 0x3e0f29551e217423 */ /* 0x000fc80000000021 */
[----:B------:R-:W-:-:S04]  /*0590*/  FFMA R33, R30, R33, -0.16684235632419586182 ;  /* 0xbe2ad8b91e217423 */ /* 0x000fc80000000021 */
[----:B------:R-:W-:-:S04]  /*05a0*/  FFMA R33, R30, R33, 0.20012299716472625732 ;  /* 0x3e4ced0b1e217423 */ /* 0x000fc80000000021 */
[----:B------:R-:W-:-:S04]  /*05b0*/  FFMA R33, R30, R33, -0.24999669194221496582 ;  /* 0xbe7fff221e217423 */ /* 0x000fc80000000021 */
[----:B------:R-:W-:-:S04]  /*05c0*/  FFMA R33, R30, R33, 0.33333182334899902344 ;  /* 0x3eaaaa781e217423 */ /* 0x000fc80000000021 */
[C---:B------:R-:W-:Y:S01]  /*05d0*/  FFMA R35, R30.reuse, R33, -0.5 ;  /* 0xbf0000001e237423 */ /* 0x040fe20000000021 */
[----:B------:R-:W-:Y:S02]  /*05e0*/  FSEL R33, RZ, -23, P0 ;  /* 0xc1b80000ff217808 */ /* 0x000fe40000000000 */
[----:B------:R-:W-:Y:S01]  /*05f0*/  ISETP.GT.U32.AND P0, PT, R29, 0x7f7fffff, PT ;  /* 0x7f7fffff1d00780c */ /* 0x000fe20003f04070 */
[----:B------:R-:W-:Y:S02]  /*0600*/  FMUL R35, R30, R35 ;  /* 0x000000231e237220 */ /* 0x000fe40000400000 */
[----:B------:R-:W-:Y:S02]  /*0610*/  FFMA R33, R34, 1.1920928955078125e-07, R33 ;  /* 0x3400000022217823 */ /* 0x000fe40000000021 */
[----:B------:R-:W-:Y:S01]  /*0620*/  FFMA R30, R30, R35, R30 ;  /* 0x000000231e1e7223 */ /* 0x000fe2000000001e */
[----:B------:R-:W-:-:S03]  /*0630*/  FFMA R35, R32, -1.5707962512969970703, R31 ;  /* 0xbfc90fda20237823 */ /* 0x000fc6000000001f */
[----:B------:R-:W-:Y:S01]  /*0640*/  FFMA R41, R33, 0.69314718246459960938, R30 ;  /* 0x3f31721821297823 */ /* 0x000fe2000000001e */
[----:B------:R-:W-:Y:S02]  /*0650*/  IMAD.MOV.U32 R30, RZ, RZ, 0x7f800000 ;  /* 0x7f800000ff1e7424 */ /* 0x000fe400078e00ff */
[C---:B------:R-:W-:Y:S02]  /*0660*/  FFMA R35, R32.reuse, -7.5497894158615963534e-08, R35 ;  /* 0xb3a2216820237823 */ /* 0x040fe40000000023 */
[----:B------:R-:W-:Y:S02]  /*0670*/  @P0 FFMA R41, R29, R30, +INF ;  /* 0x7f8000001d290423 */ /* 0x000fe4000000001e */
[----:B------:R-:W-:Y:S01]  /*0680*/  FFMA R32, R32, -5.3903029534742383927e-15, R35 ;  /* 0xa7c234c520207823 */ /* 0x000fe20000000023 */
[----:B------:R-:W-:Y:S02]  /*0690*/  IMAD.MOV.U32 R29, RZ, RZ, R23 ;  /* 0x000000ffff1d7224 */ /* 0x000fe400078e0017 */
[----:B------:R-:W-:Y:S01]  /*06a0*/  IMAD.MOV.U32 R30, RZ, RZ, R22 ;  /* 0x000000ffff1e7224 */ /* 0x000fe200078e0016 */
[----:B------:R-:W-:Y:S01]  /*06b0*/  FSEL R41, R41, -INF , P1 ;  /* 0xff80000029297808 */ /* 0x000fe20000800000 */
[----:B------:R-:W-:Y:S06]  /*06c0*/  @!P2 BRA `(.L_x_7) ;  /* 0x00000004007ca947 */ /* 0x000fec0003800000 */
[----:B------:R-:W-:-:S13]  /*06d0*/  FSETP.NEU.AND P0, PT, |R31|, +INF , PT ;  /* 0x7f8000001f00780b */ /* 0x000fda0003f0d200 */
[----:B------:R-:W-:Y:S01]  /*06e0*/  @!P0 FMUL R32, RZ, R31 ;  /* 0x0000001fff208220 */ /* 0x000fe20000400000 */
[----:B------:R-:W-:Y:S01]  /*06f0*/  @!P0 IMAD.MOV.U32 R40, RZ, RZ, RZ ;  /* 0x000000ffff288224 */ /* 0x000fe200078e00ff */
[----:B------:R-:W-:Y:S06]  /*0700*/  @!P0 BRA `(.L_x_7) ;  /* 0x00000004006c8947 */ /* 0x000fec0003800000 */
[----:B------:R-:W-:Y:S01]  /*0710*/  IMAD.SHL.U32 R32, R31, 0x100, RZ ;  /* 0x000001001f207824 */ /* 0x000fe200078e00ff */
[----:B------:R-:W-:Y:S01]  /*0720*/  MOV R40, RZ ;  /* 0x000000ff00287202 */ /* 0x000fe20000000f00 */
[----:B------:R-:W-:Y:S01]  /*0730*/  IMAD.MOV.U32 R43, RZ, RZ, RZ ;  /* 0x000000ffff2b7224 */ /* 0x000fe200078e00ff */
[----:B------:R-:W1:Y:S02]  /*0740*/  LDCU.64 UR8, c[0x4][0x40] ;  /* 0x01000800ff0877ac */ /* 0x000e640008000a00 */
[----:B------:R-:W-:Y:S01]  /*0750*/  LOP3.LUT R45, R32, 0x80000000, RZ, 0xfc, !PT ;  /* 0x80000000202d7812 */ /* 0x000fe200078efcff */
[----:B------:R-:W-:Y:S01]  /*0760*/  UMOV UR5, URZ ;  /* 0x000000ff00057c82 */ /* 0x000fe20008000000 */
[----:B------:R-:W-:-:S05]  /*0770*/  UMOV UR4, URZ ;  /* 0x000000ff00047c82 */ /* 0x000fca0008000000 */
.L_x_8:
[----:B-1----:R-:W-:Y:S02]  /*0780*/  IMAD.U32 R32, RZ, RZ, UR8 ;  /* 0x00000008ff207e24 */ /* 0x002fe4000f8e00ff */
[----:B------:R-:W-:-:S05]  /*0790*/  IMAD.U32 R33, RZ, RZ, UR9 ;  /* 0x00000009ff217e24 */ /* 0x000fca000f8e00ff */
[----:B------:R-:W2:Y:S01]  /*07a0*/  LDG.E.CONSTANT R32, desc[UR6][R32.64] ;  /* 0x0000000620207981 */ /* 0x000ea2000c1e9900 */
[----:B------:R-:W-:Y:S01]  /*07b0*/  UIADD3 UR4, UPT, UPT, UR4, 0x1, URZ ;  /* 0x0000000104047890 */ /* 0x000fe2000fffe0ff */
[C---:B------:R-:W-:Y:S01]  /*07c0*/  ISETP.EQ.AND P1, PT, R40.reuse, 0x4, PT ;  /* 0x000000042800780c */ /* 0x040fe20003f22270 */
[----:B------:R-:W-:Y:S01]  /*07d0*/  UIADD3 UR8, UP1, UPT, UR8, 0x4, URZ ;  /* 0x0000000408087890 */ /* 0x000fe2000ff3e0ff */
[C---:B------:R-:W-:Y:S01]  /*07e0*/  ISETP.EQ.AND P2, PT, R40.reuse, 0x8, PT ;  /* 0x000000082800780c */ /* 0x040fe20003f42270 */
[----:B------:R-:W-:Y:S01]  /*07f0*/  UISETP.NE.AND UP0, UPT, UR4, 0x6, UPT ;  /* 0x000000060400788c */ /* 0x000fe2000bf05270 */
[C---:B------:R-:W-:Y:S01]  /*0800*/  ISETP.EQ.AND P3, PT, R40.reuse, 0xc, PT ;  /* 0x0000000c2800780c */ /* 0x040fe20003f62270 */
[----:B------:R-:W-:Y:S01]  /*0810*/  UIADD3.X UR9, UPT, UPT, URZ, UR9, URZ, UP1, !UPT ;  /* 0x00000009ff097290 */ /* 0x000fe20008ffe4ff */
[C---:B------:R-:W-:Y:S02]  /*0820*/  ISETP.EQ.AND P4, PT, R40.reuse, 0x10, PT ;  /* 0x000000102800780c */ /* 0x040fe40003f82270 */
[----:B------:R-:W-:Y:S01]  /*0830*/  ISETP.EQ.AND P5, PT, R40, 0x14, PT ;  /* 0x000000142800780c */ /* 0x000fe20003fa2270 */
[----:B--2---:R-:W-:-:S03]  /*0840*/  IMAD.WIDE.U32 R34, R32, R45, RZ ;  /* 0x0000002d20227225 */ /* 0x004fc600078e00ff */
[----:B------:R-:W-:-:S04]  /*0850*/  IADD3 R34, P0, PT, R34, R43, RZ ;  /* 0x0000002b22227210 */ /* 0x000fc80007f1e0ff */
[----:B------:R-:W-:Y:S01]  /*0860*/  IADD3.X R43, PT, PT, R35, UR5, RZ, P0, !PT ;  /* 0x00000005232b7c10 */ /* 0x000fe200087fe4ff */
[--C-:B------:R-:W-:Y:S01]  /*0870*/  @P1 IMAD.MOV.U32 R13, RZ, RZ, R34.reuse ;  /* 0x000000ffff0d1224 */ /* 0x100fe200078e0022 */
[C---:B------:R-:W-:Y:S01]  /*0880*/  ISETP.EQ.AND P0, PT, R40.reuse, RZ, PT ;  /* 0x000000ff2800720c */ /* 0x040fe20003f02270 */
[--C-:B------:R-:W-:Y:S01]  /*0890*/  @P2 IMAD.MOV.U32 R36, RZ, RZ, R34.reuse ;  /* 0x000000ffff242224 */ /* 0x100fe200078e0022 */
[----:B------:R-:W-:Y:S01]  /*08a0*/  @P4 MOV R38, R34 ;  /* 0x0000002200264202 */ /* 0x000fe20000000f00 */
[--C-:B------:R-:W-:Y:S02]  /*08b0*/  @P3 IMAD.MOV.U32 R37, RZ, RZ, R34.reuse ;  /* 0x000000ffff253224 */ /* 0x100fe400078e0022 */
[----:B------:R-:W-:Y:S02]  /*08c0*/  @P5 IMAD.MOV.U32 R39, RZ, RZ, R34 ;  /* 0x000000ffff275224 */ /* 0x000fe400078e0022 */
[----:B------:R-:W-:-:S06]  /*08d0*/  VIADD R40, R40, 0x4 ;  /* 0x0000000428287836 */ /* 0x000fcc0000000000 */
[----:B------:R-:W-:Y:S01]  /*08e0*/  @P0 IMAD.MOV.U32 R12, RZ, RZ, R34 ;  /* 0x000000ffff0c0224 */ /* 0x000fe200078e0022 */
[----:B------:R-:W-:Y:S06]  /*08f0*/  BRA.U UP0, `(.L_x_8) ;  /* 0xfffffffd00a07547 */ /* 0x000fec000b83ffff */
[----:B------:R-:W-:Y:S01]  /*0900*/  SHF.R.U32.HI R32, RZ, 0x17, R31 ;  /* 0x00000017ff207819 */ /* 0x000fe2000001161f */
[----:B------:R-:W-:Y:S03]  /*0910*/  BSSY.RECONVERGENT B3, `(.L_x_9) ;  /* 0x0000028000037945 */ /* 0x000fe60003800200 */
[C---:B------:R-:W-:Y:S02]  /*0920*/  LOP3.LUT R33, R32.reuse, 0xe0, RZ, 0xc0, !PT ;  /* 0x000000e020217812 */ /* 0x040fe400078ec0ff */
[----:B------:R-:W-:-:S03]  /*0930*/  LOP3.LUT P6, RZ, R32, 0x1f, RZ, 0xc0, !PT ;  /* 0x0000001f20ff7812 */ /* 0x000fc600078cc0ff */
[----:B------:R-:W-:-:S05]  /*0940*/  VIADD R33, R33, 0xffffff80 ;  /* 0xffffff8021217836 */ /* 0x000fca0000000000 */
[----:B------:R-:W-:-:S05]  /*0950*/  SHF.R.U32.HI R33, RZ, 0x5, R33 ;  /* 0x00000005ff217819 */ /* 0x000fca0000011621 */
[----:B------:R-:W-:-:S05]  /*0960*/  IMAD.U32 R35, R33, -0x4, RZ ;  /* 0xfffffffc21237824 */ /* 0x000fca00078e00ff */
[C---:B------:R-:W-:Y:S02]  /*0970*/  ISETP.EQ.AND P3, PT, R35.reuse, -0x18, PT ;  /* 0xffffffe82300780c */ /* 0x040fe40003f62270 */
[C---:B------:R-:W-:Y:S02]  /*0980*/  ISETP.EQ.AND P4, PT, R35.reuse, -0x14, PT ;  /* 0xffffffec2300780c */ /* 0x040fe40003f82270 */
[C---:B------:R-:W-:Y:S02]  /*0990*/  ISETP.EQ.AND P2, PT, R35.reuse, -0x10, PT ;  /* 0xfffffff02300780c */ /* 0x040fe40003f42270 */
[C---:B------:R-:W-:Y:S02]  /*09a0*/  ISETP.EQ.AND P1, PT, R35.reuse, -0xc, PT ;  /* 0xfffffff42300780c */ /* 0x040fe40003f22270 */
[C---:B------:R-:W-:Y:S02]  /*09b0*/  ISETP.EQ.AND P0, PT, R35.reuse, -0x8, PT ;  /* 0xfffffff82300780c */ /* 0x040fe40003f02270 */
[----:B------:R-:W-:-:S03]  /*09c0*/  ISETP.EQ.AND P5, PT, R35, RZ, PT ;  /* 0x000000ff2300720c */ /* 0x000fc60003fa2270 */
[--C-:B------:R-:W-:Y:S01]  /*09d0*/  @P3 IMAD.MOV.U32 R40, RZ, RZ, R12.reuse ;  /* 0x000000ffff283224 */ /* 0x100fe200078e000c */
[C---:B------:R-:W-:Y:S01]  /*09e0*/  ISETP.EQ.AND P3, PT, R35.reuse, -0x4, PT ;  /* 0xfffffffc2300780c */ /* 0x040fe20003f62270 */
[----:B------:R-:W-:Y:S01]  /*09f0*/  @P4 IMAD.MOV.U32 R33, RZ, RZ, R12 ;  /* 0x000000ffff214224 */ /* 0x000fe200078e000c */
[----:B------:R-:W-:Y:S01]  /*0a00*/  @P4 MOV R40, R13 ;  /* 0x0000000d00284202 */ /* 0x000fe20000000f00 */
[----:B------:R-:W-:Y:S01]  /*0a10*/  @P2 IMAD.MOV.U32 R33, RZ, RZ, R13 ;  /* 0x000000ffff212224 */ /* 0x000fe200078e000d */
[----:B------:R-:W-:Y:S01]  /*0a20*/  ISETP.EQ.AND P4, PT, R35, 0x4, PT ;  /* 0x000000042300780c */ /* 0x000fe20003f82270 */
[--C-:B------:R-:W-:Y:S02]  /*0a30*/  @P2 IMAD.MOV.U32 R40, RZ, RZ, R36.reuse ;  /* 0x000000ffff282224 */ /* 0x100fe400078e0024 */
[----:B------:R-:W-:Y:S02]  /*0a40*/  @P1 IMAD.MOV.U32 R33, RZ, RZ, R36 ;  /* 0x000000ffff211224 */ /* 0x000fe400078e0024 */
[----:B------:R-:W-:-:S02]  /*0a50*/  @P1 IMAD.MOV.U32 R40, RZ, RZ, R37 ;  /* 0x000000ffff281224 */ /* 0x000fc400078e0025 */
[----:B------:R-:W-:Y:S02]  /*0a60*/  @P0 IMAD.MOV.U32 R33, RZ, RZ, R37 ;  /* 0x000000ffff210224 */ /* 0x000fe400078e0025 */
[----:B------:R-:W-:Y:S01]  /*0a70*/  @P0 IMAD.MOV.U32 R40, RZ, RZ, R38 ;  /* 0x000000ffff280224 */ /* 0x000fe200078e0026 */
[----:B------:R-:W-:Y:S01]  /*0a80*/  @P3 MOV R33, R38 ;  /* 0x0000002600213202 */ /* 0x000fe20000000f00 */
[--C-:B------:R-:W-:Y:S02]  /*0a90*/  @P3 IMAD.MOV.U32 R40, RZ, RZ, R39.reuse ;  /* 0x000000ffff283224 */ /* 0x100fe400078e0027 */
[----:B------:R-:W-:Y:S02]  /*0aa0*/  @P5 IMAD.MOV.U32 R33, RZ, RZ, R39 ;  /* 0x000000ffff215224 */ /* 0x000fe400078e0027 */
[--C-:B------:R-:W-:Y:S02]  /*0ab0*/  @P5 IMAD.MOV.U32 R40, RZ, RZ, R43.reuse ;  /* 0x000000ffff285224 */ /* 0x100fe400078e002b */
[----:B------:R-:W-:Y:S01]  /*0ac0*/  @P4 IMAD.MOV.U32 R33, RZ, RZ, R43 ;  /* 0x000000ffff214224 */ /* 0x000fe200078e002b */
[----:B------:R-:W-:Y:S06]  /*0ad0*/  @!P6 BRA `(.L_x_10) ;  /* 0x00000000002ce947 */ /* 0x000fec0003800000 */
[----:B------:R-:W-:Y:S01]  /*0ae0*/  @P2 IMAD.MOV.U32 R34, RZ, RZ, R12 ;  /* 0x000000ffff222224 */ /* 0x000fe200078e000c */
[----:B------:R-:W-:Y:S01]  /*0af0*/  LOP3.LUT R32, R32, 0x1f, RZ, 0xc0, !PT ;  /* 0x0000001f20207812 */ /* 0x000fe200078ec0ff */
[----:B------:R-:W-:Y:S01]  /*0b00*/  @P1 IMAD.MOV.U32 R34, RZ, RZ, R13 ;  /* 0x000000ffff221224 */ /* 0x000fe200078e000d */
[----:B------:R-:W-:Y:S01]  /*0b10*/  @P0 MOV R34, R36 ;  /* 0x0000002400220202 */ /* 0x000fe20000000f00 */
[----:B------:R-:W-:Y:S01]  /*0b20*/  @P3 IMAD.MOV.U32 R34, RZ, RZ, R37 ;  /* 0x000000ffff223224 */ /* 0x000fe200078e0025 */
[----:B------:R-:W-:Y:S01]  /*0b30*/  ISETP.EQ.AND P0, PT, R35, 0x8, PT ;  /* 0x000000082300780c */ /* 0x000fe20003f02270 */
[----:B------:R-:W-:Y:S01]  /*0b40*/  @P5 IMAD.MOV.U32 R34, RZ, RZ, R38 ;  /* 0x000000ffff225224 */ /* 0x000fe200078e0026 */
[----:B------:R-:W-:Y:S01]  /*0b50*/  SHF.L.W.U32.HI R40, R33, R32, R40 ;  /* 0x0000002021287219 */ /* 0x000fe20000010e28 */
[----:B------:R-:W-:-:S10]  /*0b60*/  @P4 IMAD.MOV.U32 R34, RZ, RZ, R39 ;  /* 0x000000ffff224224 */ /* 0x000fd400078e0027 */
[----:B------:R-:W-:-:S05]  /*0b70*/  @P0 IMAD.MOV.U32 R34, RZ, RZ, R43 ;  /* 0x000000ffff220224 */ /* 0x000fca00078e002b */
[----:B------:R-:W-:-:S07]  /*0b80*/  SHF.L.W.U32.HI R33, R34, R32, R33 ;  /* 0x0000002022217219 */ /* 0x000fce0000010e21 */
.L_x_10:
[----:B------:R-:W-:Y:S05]  /*0b90*/  BSYNC.RECONVERGENT B3 ;  /* 0x0000000000037941 */ /* 0x000fea0003800200 */
.L_x_9:
[C---:B------:R-:W-:Y:S01]  /*0ba0*/  SHF.L.W.U32.HI R42, R33.reuse, 0x2, R40 ;  /* 0x00000002212a7819 */ /* 0x040fe20000010e28 */
[----:B------:R-:W-:Y:S01]  /*0bb0*/  IMAD.SHL.U32 R33, R33, 0x4, RZ ;  /* 0x0000000421217824 */ /* 0x000fe200078e00ff */
[----:B------:R-:W-:Y:S01]  /*0bc0*/  UMOV UR4, 0x54442d19 ;  /* 0x54442d1900047882 */ /* 0x000fe20000000000 */
[----:B------:R-:W-:Y:S01]  /*0bd0*/  UMOV UR5, 0x3bf921fb ;  /* 0x3bf921fb00057882 */ /* 0x000fe20000000000 */
[----:B------:R-:W-:Y:S02]  /*0be0*/  SHF.R.S32.HI R34, RZ, 0x1f, R42 ;  /* 0x0000001fff227819 */ /* 0x000fe4000001142a */
[----:B------:R-:W-:Y:S02]  /*0bf0*/  ISETP.GE.AND P0, PT, R31, RZ, PT ;  /* 0x000000ff1f00720c */ /* 0x000fe40003f06270 */
[C---:B------:R-:W-:Y:S02]  /*0c00*/  LOP3.LUT R32, R34.reuse, R33, RZ, 0x3c, !PT ;  /* 0x0000002122207212 */ /* 0x040fe400078e3cff */
[----:B------:R-:W-:-:S02]  /*0c10*/  LOP3.LUT R33, R34, R42, RZ, 0x3c, !PT ;  /* 0x0000002a22217212 */ /* 0x000fc400078e3cff */
[----:B------:R-:W-:Y:S02]  /*0c20*/  SHF.R.U32.HI R43, RZ, 0x1e, R40 ;  /* 0x0000001eff2b7819 */ /* 0x000fe40000011628 */
[C---:B------:R-:W-:Y:S02]  /*0c30*/  LOP3.LUT R31, R42.reuse, R31, RZ, 0x3c, !PT ;  /* 0x0000001f2a1f7212 */ /* 0x040fe400078e3cff */
[----:B------:R-:W1:Y:S01]  /*0c40*/  I2F.F64.S64 R32, R32 ;  /* 0x0000002000207312 */ /* 0x000e620000301c00 */
[----:B------:R-:W-:Y:S02]  /*0c50*/  LEA.HI R40, R42, R43, RZ, 0x1 ;  /* 0x0000002b2a287211 */ /* 0x000fe400078f08ff */
[----:B------:R-:W-:Y:S02]  /*0c60*/  ISETP.GE.AND P1, PT, R31, RZ, PT ;  /* 0x000000ff1f00720c */ /* 0x000fe40003f26270 */
[----:B------:R-:W-:-:S05]  /*0c70*/  IADD3 R31, PT, PT, -R40, RZ, RZ ;  /* 0x000000ff281f7210 */ /* 0x000fca0007ffe1ff */
[----:B------:R-:W-:Y:S01]  /*0c80*/  @!P0 IMAD.MOV.U32 R40, RZ, RZ, R31 ;  /* 0x000000ffff288224 */ /* 0x000fe200078e001f */
[----:B-1----:R-:W-:-:S10]  /*0c90*/  DMUL R34, R32, UR4 ;  /* 0x0000000420227c28 */ /* 0x002fd40008000000 */
[----:B------:R-:W1:Y:S02]  /*0ca0*/  F2F.F32.F64 R34, R34 ;  /* 0x0000002200227310 */ /* 0x000e640000301000 */
[----:B-1----:R-:W-:-:S07]  /*0cb0*/  FSEL R32, -R34, R34, !P1 ;  /* 0x0000002222207208 */ /* 0x002fce0004800100 */
.L_x_7:
[----:B------:R-:W-:Y:S05]  /*0cc0*/  BSYNC.RECONVERGENT B2 ;  /* 0x0000000000027941 */ /* 0x000fea0003800200 */
.L_x_6:
[----:B------:R-:W-:Y:S01]  /*0cd0*/  LOP3.LUT R33, R40, 0x1, RZ, 0xc0, !PT ;  /* 0x0000000128217812 */ /* 0x000fe200078ec0ff */
[----:B------:R-:W-:Y:S02]  /*0ce0*/  IMAD.MOV.U32 R31, RZ, RZ, 0x37cbac00 ;  /* 0x37cbac00ff1f7424 */ /* 0x000fe400078e00ff */
[----:B------:R-:W-:Y:S01]  /*0cf0*/  FMUL R34, R32, R32 ;  /* 0x0000002020227220 */ /* 0x000fe20000400000 */
[----:B------:R-:W-:Y:S01]  /*0d00*/  VIADD R40, R40, 0x1 ;  /* 0x0000000128287836 */ /* 0x000fe20000000000 */
[----:B------:R-:W-:Y:S01]  /*0d10*/  ISETP.NE.U32.AND P0, PT, R33, 0x1, PT ;  /* 0x000000012100780c */ /* 0x000fe20003f05070 */
[----:B------:R-:W-:Y:S02]  /*0d20*/  IMAD.MOV.U32 R33, RZ, RZ, 0x3c0885e4 ;  /* 0x3c0885e4ff217424 */ /* 0x000fe400078e00ff */
[----:B------:R-:W-:Y:S01]  /*0d30*/  FFMA R31, R34, R31, -0.0013887860113754868507 ;  /* 0xbab607ed221f7423 */ /* 0x000fe2000000001f */
[----:B------:R-:W-:Y:S01]  /*0d40*/  FMUL R41, R41, R6 ;  /* 0x0000000629297220 */ /* 0x000fe20000400000 */
[----:B------:R-:W-:Y:S01]  /*0d50*/  LOP3.LUT P1, RZ, R40, 0x2, RZ, 0xc0, !PT ;  /* 0x0000000228ff7812 */ /* 0x000fe2000782c0ff */
[----:B------:R-:W-:Y:S01]  /*0d60*/  IMAD.MOV.U32 R40, RZ, RZ, 0x3e2aaaa8 ;  /* 0x3e2aaaa8ff287424 */ /* 0x000fe200078e00ff */
[----:B------:R-:W-:-:S02]  /*0d70*/  FSEL R33, R33, 0.041666727513074874878, !P0 ;  /* 0x3d2aaabb21217808 */ /* 0x000fc40004000000 */
[----:B------:R-:W-:Y:S02]  /*0d80*/  FSEL R31, R31, -0.00019574658654164522886, P0 ;  /* 0xb94d41531f1f7808 */ /* 0x000fe40000000000 */
[----:B------:R-:W-:-:S03]  /*0d90*/  FSEL R40, -R40, -0.4999999701976776123, !P0 ;  /* 0xbeffffff28287808 */ /* 0x000fc60004000100 */
[----:B------:R-:W-:Y:S01]  /*0da0*/  FFMA R33, R34, R31, R33 ;  /* 0x0000001f22217223 */ /* 0x000fe20000000021 */
[----:B------:R-:W-:-:S03]  /*0db0*/  FSEL R31, R32, 1, !P0 ;  /* 0x3f800000201f7808 */ /* 0x000fc60004000000 */
[C---:B------:R-:W-:Y:S02]  /*0dc0*/  FFMA R33, R34.reuse, R33, R40 ;  /* 0x0000002122217223 */ /* 0x040fe40000000028 */
[----:B------:R-:W-:-:S04]  /*0dd0*/  FFMA R34, R34, R31, RZ ;  /* 0x0000001f22227223 */ /* 0x000fc800000000ff */
[----:B------:R-:W-:-:S04]  /*0de0*/  FFMA R34, R34, R33, R31 ;  /* 0x0000002122227223 */ /* 0x000fc8000000001f */
[----:B------:R-:W-:-:S04]  /*0df0*/  @P1 FADD R34, RZ, -R34 ;  /* 0x80000022ff221221 */ /* 0x000fc80000000000 */
[----:B------:R-:W-:-:S05]  /*0e00*/  FFMA R27, R34, -R41, R27 ;  /* 0x80000029221b7223 */ /* 0x000fca000000001b */
[----:B------:R-:W-:-:S13]  /*0e10*/  FSETP.GEU.AND P0, PT, R27, RZ, PT ;  /* 0x000000ff1b00720b */ /* 0x000fda0003f0e000 */
[----:B------:R-:W-:Y:S05]  /*0e20*/  @!P0 BRA `(.L_x_11) ;  /* 0x0000000400388947 */ /* 0x000fea0003800000 */
[----:B------:R-:W1:Y:S02]  /*0e30*/  LDCU UR4, c[0x0][0x390] ;  /* 0x00007200ff0477ac */ /* 0x000e640008000800 */
[----:B-1----:R-:W-:-:S13]  /*0e40*/  FSETP.GE.AND P0, PT, R27, UR4, PT ;  /* 0x000000041b007c0b */ /* 0x002fda000bf06000 */
[----:B------:R-:W-:Y:S05]  /*0e50*/  @P0 BRA `(.L_x_12) ;  /* 0x0000000000f40947 */ /* 0x000fea0003800000 */
[----:B------:R-:W-:Y:S02]  /*0e60*/  SHF.R.U32.HI R31, RZ, 0x2, R20 ;  /* 0x00000002ff1f7819 */ /* 0x000fe40000011614 */
[----:B------:R-:W-:Y:S02]  /*0e70*/  SHF.L.U32 R33, R28, 0x4, RZ ;  /* 0x000000041c217819 */ /* 0x000fe400000006ff */
[----:B------:R-:W-:-:S05]  /*0e80*/  LOP3.LUT R31, R31, R20, RZ, 0x3c, !PT ;  /* 0x000000141f1f7212 */ /* 0x000fca00078e3cff */
[----:B------:R-:W-:-:S05]  /*0e90*/  IMAD.SHL.U32 R20, R31, 0x2, RZ ;  /* 0x000000021f147824 */ /* 0x000fca00078e00ff */
[----:B------:R-:W-:Y:S01]  /*0ea0*/  LOP3.LUT R22, R28, R33, R20, 0x96, !PT ;  /* 0x000000211c167212 */ /* 0x000fe200078e9614 */
[----:B------:R-:W-:-:S03]  /*0eb0*/  VIADD R20, R18, 0xb0f8a ;  /* 0x000b0f8a12147836 */ /* 0x000fc60000000000 */
[----:B------:R-:W-:-:S05]  /*0ec0*/  LOP3.LUT R22, R22, R31, RZ, 0x3c, !PT ;  /* 0x0000001f16167212 */ /* 0x000fca00078e3cff */
[----:B------:R-:W-:-:S05]  /*0ed0*/  IMAD.IADD R26, R22, 0x1, R20 ;  /* 0x00000001161a7824 */ /* 0x000fca00078e0214 */
[----:B------:R-:W-:-:S05]  /*0ee0*/  I2FP.F32.U32 R26, R26 ;  /* 0x0000001a001a7245 */ /* 0x000fca0000201000 */
[----:B------:R-:W-:-:S05]  /*0ef0*/  FFMA R26, R26, R19, 1.1641532182693481445e-10 ;  /* 0x2f0000001a1a7423 */ /* 0x000fca0000000013 */
[----:B------:R-:W-:-:S13]  /*0f00*/  FSETP.GEU.AND P0, PT, R26, R5, PT ;  /* 0x000000051a00720b */ /* 0x000fda0003f0e000 */
[----:B------:R-:W-:Y:S05]  /*0f10*/  @!P0 BRA `(.L_x_13) ;  /* 0x00000000004c8947 */ /* 0x000fea0003800000 */
[----:B------:R-:W-:Y:S01]  /*0f20*/  SHF.R.U32.HI R20, RZ, 0x2, R21 ;  /* 0x00000002ff147819 */ /* 0x000fe20000011615 */
[----:B------:R-:W-:Y:S01]  /*0f30*/  UMOV UR4, 0x54442d18 ;  /* 0x54442d1800047882 */ /* 0x000fe20000000000 */
[----:B------:R-:W-:Y:S01]  /*0f40*/  IADD3 R18, PT, PT, R18, 0x10974f, RZ ;  /* 0x0010974f12127810 */ /* 0x000fe20007ffe0ff */
[----:B------:R-:W-:Y:S01]  /*0f50*/  UMOV UR5, 0x400921fb ;  /* 0x400921fb00057882 */ /* 0x000fe20000000000 */
[----:B------:R-:W-:Y:S01]  /*0f60*/  LOP3.LUT R20, R20, R21, RZ, 0x3c, !PT ;  /* 0x0000001514147212 */ /* 0x000fe200078e3cff */
[----:B------:R-:W-:-:S04]  /*0f70*/  IMAD.SHL.U32 R21, R22, 0x10, RZ ;  /* 0x0000001016157824 */ /* 0x000fc800078e00ff */
[----:B------:R-:W-:-:S05]  /*0f80*/  IMAD.SHL.U32 R23, R20, 0x2, RZ ;  /* 0x0000000214177824 */ /* 0x000fca00078e00ff */
[----:B------:R-:W-:Y:S01]  /*0f90*/  LOP3.LUT R23, R22, R21, R23, 0x96, !PT ;  /* 0x0000001516177212 */ /* 0x000fe200078e9617 */
[----:B------:R-:W-:-:S03]  /*0fa0*/  IMAD.MOV.U32 R21, RZ, RZ, R28 ;  /* 0x000000ffff157224 */ /* 0x000fc600078e001c */
[----:B------:R-:W-:-:S05]  /*0fb0*/  LOP3.LUT R23, R23, R20, RZ, 0x3c, !PT ;  /* 0x0000001417177212 */ /* 0x000fca00078e3cff */
[----:B------:R-:W-:-:S05]  /*0fc0*/  IMAD.IADD R20, R23, 0x1, R18 ;  /* 0x0000000117147824 */ /* 0x000fca00078e0212 */
[----:B------:R-:W-:-:S05]  /*0fd0*/  I2FP.F32.U32 R20, R20 ;  /* 0x0000001400147245 */ /* 0x000fca0000201000 */
[----:B------:R-:W-:Y:S01]  /*0fe0*/  FFMA R26, R20, R19, 1.1641532182693481445e-10 ;  /* 0x2f000000141a7423 */ /* 0x000fe20000000013 */
[----:B------:R-:W-:Y:S02]  /*0ff0*/  IMAD.MOV.U32 R19, RZ, RZ, R30 ;  /* 0x000000ffff137224 */ /* 0x000fe400078e001e */
[----:B------:R-:W-:Y:S01]  /*1000*/  IMAD.MOV.U32 R20, RZ, RZ, R29 ;  /* 0x000000ffff147224 */ /* 0x000fe200078e001d */
[----:B------:R-:W1:Y:S02]  /*1010*/  F2F.F64.F32 R32, R26 ;  /* 0x0000001a00207310 */ /* 0x000e640000201800 */
[----:B-1----:R-:W-:-:S06]  /*1020*/  DMUL R32, R32, UR4 ;  /* 0x0000000420207c28 */ /* 0x002fcc0008000000 */
[----:B------:R1:W2:Y:S01]  /*1030*/  F2F.F32.F64 R31, R32 ;  /* 0x00000020001f7310 */ /* 0x0002a20000301000 */
[----:B------:R-:W-:Y:S05]  /*1040*/  BRA `(.L_x_14) ;  /* 0xfffffff000e07947 */ /* 0x000fea000383ffff */
.L_x_13:
[----:B------:R-:W1:Y:S01]  /*1050*/  S2R R19, SR_LANEID ;  /* 0x0000000000137919 */ /* 0x000e620000000000 */
[----:B------:R-:W2:Y:S01]  /*1060*/  LDCU.64 UR4, c[0x0][0x3a8] ;  /* 0x00007500ff0477ac */ /* 0x000ea20008000a00 */
[----:B------:R-:W-:Y:S01]  /*1070*/  IMAD.MOV.U32 R31, RZ, RZ, R23 ;  /* 0x000000ffff1f7224 */ /* 0x000fe200078e0017 */
[----:B------:R-:W-:Y:S01]  /*1080*/  MOV R29, R22 ;  /* 0x00000016001d7202 */ /* 0x000fe20000000f00 */
[----:B------:R-:W-:Y:S01]  /*1090*/  STG.E.64 desc[UR6][R14.64+0x18], R24 ;  /* 0x000018180e007986 */ /* 0x000fe2000c101b06 */
[----:B------:R-:W-:Y:S02]  /*10a0*/  VOTEU.ANY UR8, UPT, PT ;  /* 0x0000000000087886 */ /* 0x000fe400038e0100 */
[----:B------:R-:W1:Y:S01]  /*10b0*/  FLO.U32 R26, UR8 ;  /* 0x00000008001a7d00 */ /* 0x000e6200080e0000 */
[----:B------:R3:W-:Y:S04]  /*10c0*/  STG.E.64 desc[UR6][R14.64+0x28], R16 ;  /* 0x000028100e007986 */ /* 0x0007e8000c101b06 */
[----:B------:R-:W-:Y:S03]  /*10d0*/  STG.E desc[UR6][R14.64+0x20], R0 ;  /* 0x000020000e007986 */ /* 0x000fe6000c101906 */
[----:B------:R-:W4:Y:S01]  /*10e0*/  POPC R33, UR8 ;  /* 0x0000000800217d09 */ /* 0x000f220008000000 */
[----:B------:R-:W-:Y:S01]  /*10f0*/  STG.E.64 desc[UR6][R14.64], R20 ;  /* 0x000000140e007986 */ /* 0x000fe2000c101b06 */
[----:B--2---:R-:W-:-:S03]  /*1100*/  UIADD3 UR4, UP0, UPT, UR4, 0xc, URZ ;  /* 0x0000000c04047890 */ /* 0x004fc6000ff1e0ff */
[----:B------:R-:W-:Y:S01]  /*1110*/  STG.E.64 desc[UR6][R14.64+0x8], R30 ;  /* 0x0000081e0e007986 */ /* 0x000fe2000c101b06 */
[----:B---3--:R-:W2:Y:S01]  /*1120*/  LDC.64 R16, c[0x0][0x388] ;  /* 0x0000e200ff107b82 */ /* 0x008ea20000000a00 */
[----:B------:R-:W-:Y:S02]  /*1130*/  UIADD3.X UR5, UPT, UPT, URZ, UR5, URZ, UP0, !UPT ;  /* 0x00000005ff057290 */ /* 0x000fe400087fe4ff */
[----:B------:R-:W-:Y:S01]  /*1140*/  STG.E.64 desc[UR6][R14.64+0x10], R28 ;  /* 0x0000101c0e007986 */ /* 0x000fe2000c101b06 */
[----:B------:R-:W-:Y:S01]  /*1150*/  IMAD.U32 R18, RZ, RZ, UR4 ;  /* 0x00000004ff127e24 */ /* 0x000fe2000f8e00ff */
[----:B-1----:R-:W-:Y:S02]  /*1160*/  ISETP.EQ.U32.AND P0, PT, R26, R19, PT ;  /* 0x000000131a00720c */ /* 0x002fe40003f02070 */
[----:B------:R-:W-:-:S11]  /*1170*/  IMAD.U32 R19, RZ, RZ, UR5 ;  /* 0x00000005ff137e24 */ /* 0x000fd6000f8e00ff */
[----:B----4-:R-:W3:Y:S01]  /*1180*/  @P0 ATOMG.E.ADD.STRONG.GPU PT, R19, desc[UR6][R18.64], R33 ;  /* 0x80000021121309a8 */ /* 0x010ee200081ef106 */
[----:B------:R-:W-:Y:S01]  /*1190*/  VIADD R3, R3, 0x1 ;  /* 0x0000000103037836 */ /* 0x000fe20000000000 */
[----:B------:R-:W1:Y:S04]  /*11a0*/  S2R R22, SR_LTMASK ;  /* 0x0000000000167919 */ /* 0x000e680000003900 */
[----:B------:R-:W-:Y:S01]  /*11b0*/  STS [R10], R3 ;  /* 0x000000030a007388 */ /* 0x000fe20000000800 */
[----:B-1----:R-:W-:-:S06]  /*11c0*/  LOP3.LUT R22, R22, UR8, RZ, 0xc0, !PT ;  /* 0x0000000816167c12 */ /* 0x002fcc000f8ec0ff */
[----:B------:R-:W1:Y:S01]  /*11d0*/  POPC R22, R22 ;  /* 0x0000001600167309 */ /* 0x000e620000000000 */
[----:B---3--:R-:W1:Y:S02]  /*11e0*/  SHFL.IDX PT, R23, R19, R26, 0x1f ;  /* 0x00001f1a13177589 */ /* 0x008e6400000e0000 */
[----:B-1----:R-:W-:-:S04]  /*11f0*/  IMAD.IADD R23, R23, 0x1, R22 ;  /* 0x0000000117177824 */ /* 0x002fc800078e0216 */
[----:B--2---:R-:W-:-:S05]  /*1200*/  IMAD.WIDE R16, R23, 0x4, R16 ;  /* 0x0000000417107825 */ /* 0x004fca00078e0210 */
[----:B------:R3:W-:Y:S01]  /*1210*/  STG.E desc[UR6][R16.64], R27 ;  /* 0x0000001b10007986 */ /* 0x0007e2000c101906 */
[----:B------:R-:W-:Y:S05]  /*1220*/  BRA `(.L_x_15) ;  /* 0x00000000007c7947 */ /* 0x000fea0003800000 */
.L_x_12:
[----:B------:R-:W-:Y:S01]  /*1230*/  IMAD.MOV.U32 R27, RZ, RZ, R20 ;  /* 0x000000ffff1b7224 */ /* 0x000fe200078e0014 */
[----:B------:R-:W-:Y:S01]  /*1240*/  MOV R18, R21 ;  /* 0x0000001500127202 */ /* 0x000fe20000000f00 */
[----:B------:R-:W-:Y:S01]  /*1250*/  IMAD.MOV.U32 R19, RZ, RZ, R22 ;  /* 0x000000ffff137224 */ /* 0x000fe200078e0016 */
[----:B------:R1:W-:Y:S01]  /*1260*/  STG.E.64 desc[UR6][R14.64+0x18], R24 ;  /* 0x000018180e007986 */ /* 0x0003e2000c101b06 */
[----:B------:R-:W-:Y:S02]  /*1270*/  IMAD.MOV.U32 R20, RZ, RZ, R23 ;  /* 0x000000ffff147224 */ /* 0x000fe400078e0017 */
[----:B------:R-:W-:Y:S01]  /*1280*/  IMAD.MOV.U32 R21, RZ, RZ, R28 ;  /* 0x000000ffff157224 */ /* 0x000fe200078e001c */
[----:B------:R1:W-:Y:S01]  /*1290*/  STG.E.64 desc[UR6][R14.64+0x28], R16 ;  /* 0x000028100e007986 */ /* 0x0003e2000c101b06 */
[----:B------:R-:W-:-:S03]  /*12a0*/  VIADD R2, R2, 0x1 ;  /* 0x0000000102027836 */ /* 0x000fc60000000000 */
[----:B------:R1:W-:Y:S04]  /*12b0*/  STG.E desc[UR6][R14.64+0x20], R0 ;  /* 0x000020000e007986 */ /* 0x0003e8000c101906 */
[----:B------:R1:W-:Y:S04]  /*12c0*/  STG.E.64 desc[UR6][R14.64], R26 ;  /* 0x0000001a0e007986 */ /* 0x0003e8000c101b06 */
[----:B------:R1:W-:Y:S04]  /*12d0*/  STG.E.64 desc[UR6][R14.64+0x8], R18 ;  /* 0x000008120e007986 */ /* 0x0003e8000c101b06 */
[----:B------:R1:W-:Y:S04]  /*12e0*/  STG.E.64 desc[UR6][R14.64+0x10], R20 ;  /* 0x000010140e007986 */ /* 0x0003e8000c101b06 */
[----:B------:R1:W-:Y:S01]  /*12f0*/  STS [R9], R2 ;  /* 0x0000000209007388 */ /* 0x0003e20000000800 */
[----:B------:R-:W-:Y:S05]  /*1300*/  BRA `(.L_x_15) ;  /* 0x0000000000447947 */ /* 0x000fea0003800000 */
.L_x_11:
[----:B------:R-:W1:Y:S01]  /*1310*/  S2UR UR5, SR_CgaCtaId ;  /* 0x00000000000579c3 */ /* 0x000e620000008800 */
[----:B------:R-:W-:Y:S01]  /*1320*/  UMOV UR4, 0x400 ;  /* 0x0000040000047882 */ /* 0x000fe20000000000 */
        /* <DEDUP_REMOVED lines=10> */
[----:B------:R2:W-:Y:S01]  /*13d0*/  STG.E.64 desc[UR6][R14.64+0x8], R18 ;  /* 0x000008120e007986 */ /* 0x0005e2000c101b06 */
[----:B-1----:R-:W-:-:S03]  /*13e0*/  ULEA UR4, UR5, UR4, 0x18 ;  /* 0x0000000405047291 */ /* 0x002fc6000f8ec0ff */
[----:B------:R2:W-:Y:S03]  /*13f0*/  STG.E.64 desc[UR6][R14.64+0x10], R20 ;  /* 0x000010140e007986 */ /* 0x0005e6000c101b06 */
[----:B------:R-:W-:-:S05]  /*1400*/  LEA R23, R11, UR4, 0x2 ;  /* 0x000000040b177c11 */ /* 0x000fca000f8e10ff */
[----:B------:R2:W-:Y:S02]  /*1410*/  STS [R23], R4 ;  /* 0x0000000417007388 */ /* 0x0005e40000000800 */
.L_x_15:
[----:B------:R-:W-:Y:S05]  /*1420*/  BSYNC.RECONVERGENT B1 ;  /* 0x0000000000017941 */ /* 0x000fea0003800200 */
.L_x_5:
[----:B------:R-:W4:Y:S01]  /*1430*/  LDCU UR4, c[0x0][0x370] ;  /* 0x00006e00ff0477ac */ /* 0x000f220008000800 */
[----:B------:R-:W5:Y:S01]  /*1440*/  LDCU UR5, c[0x0][0x394] ;  /* 0x00007280ff0577ac */ /* 0x000f620008000800 */
[----:B----4-:R-:W-:-:S05]  /*1450*/  IMAD R7, R8, UR4, R7 ;  /* 0x0000000408077c24 */ /* 0x010fca000f8e0207 */
[----:B-----5:R-:W-:-:S13]  /*1460*/  ISETP.GE.AND P0, PT, R7, UR5, PT ;  /* 0x0000000507007c0c */ /* 0x020fda000bf06270 */
[----:B------:R-:W-:Y:S05]  /*1470*/  @!P0 BRA `(.L_x_16) ;  /* 0xffffffec00b08947 */ /* 0x000fea000383ffff */
.L_x_1:
[----:B-1----:R-:W-:Y:S05]  /*1480*/  BSYNC.RECONVERGENT B0 ;  /* 0x0000000000007941 */ /* 0x002fea0003800200 */
.L_x_0:
[----:B------:R-:W-:Y:S01]  /*1490*/  BAR.SYNC.DEFER_BLOCKING 0x0 ;  /* 0x0000000000007b1d */ /* 0x000fe20000010000 */
[----:B------:R-:W-:-:S13]  /*14a0*/  ISETP.GE.U32.AND P0, PT, R8, 0x2, PT ;  /* 0x000000020800780c */ /* 0x000fda0003f06070 */
[----:B------:R-:W-:Y:S05]  /*14b0*/  @!P0 BRA `(.L_x_17) ;  /* 0x0000000000708947 */ /* 0x000fea0003800000 */
[----:B------:R-:W1:Y:S01]  /*14c0*/  S2UR UR5, SR_CgaCtaId ;  /* 0x00000000000579c3 */ /* 0x000e620000008800 */
[----:B------:R-:W-:Y:S02]  /*14d0*/  UMOV UR4, 0x400 ;  /* 0x0000040000047882 */ /* 0x000fe40000000000 */
[----:B-1----:R-:W-:-:S06]  /*14e0*/  ULEA UR4, UR5, UR4, 0x18 ;  /* 0x0000000405047291 */ /* 0x002fcc000f8ec0ff */
[----:B------:R-:W-:-:S07]  /*14f0*/  LEA R13, R11, UR4, 0x2 ;  /* 0x000000040b0d7c11 */ /* 0x000fce000f8e10ff */
.L_x_20:
[----:B------:R-:W-:Y:S01]  /*1500*/  SHF.R.U32.HI R12, RZ, 0x1, R8 ;  /* 0x00000001ff0c7819 */ /* 0x000fe20000011608 */
[----:B------:R-:W-:Y:S03]  /*1510*/  BSSY.RECONVERGENT B0, `(.L_x_18) ;  /* 0x0000012000007945 */ /* 0x000fe60003800200 */
[----:B------:R-:W-:-:S13]  /*1520*/  ISETP.GE.U32.AND P0, PT, R11, R12, PT ;  /* 0x0000000c0b00720c */ /* 0x000fda0003f06070 */
[----:B-1----:R-:W-:Y:S05]  /*1530*/  @P0 BRA `(.L_x_19) ;  /* 0x00000000003c0947 */ /* 0x002fea0003800000 */
[C---:B--2---:R-:W-:Y:S01]  /*1540*/  IMAD R0, R12.reuse, 0x4, R13 ;  /* 0x000000040c007824 */ /* 0x044fe200078e020d */
[----:B------:R-:W-:Y:S01]  /*1550*/  LDS R3, [R13] ;  /* 0x000000000d037984 */ /* 0x000fe20000000800 */
[----:B------:R-:W-:-:S04]  /*1560*/  IMAD R2, R12, 0x4, R9 ;  /* 0x000000040c027824 */ /* 0x000fc800078e0209 */
[----:B------:R-:W1:Y:S02]  /*1570*/  LDS R0, [R0] ;  /* 0x0000000000007984 */ /* 0x000e640000000800 */
[----:B-1----:R-:W-:-:S05]  /*1580*/  IADD3 R3, PT, PT, R0, R3, RZ ;  /* 0x0000000300037210 */ /* 0x002fca0007ffe0ff */
[----:B------:R-:W-:Y:S04]  /*1590*/  STS [R13], R3 ;  /* 0x000000030d007388 */ /* 0x000fe80000000800 */
[----:B------:R-:W-:Y:S04]  /*15a0*/  LDS R2, [R2] ;  /* 0x0000000002027984 */ /* 0x000fe80000000800 */
[----:B------:R-:W1:Y:S02]  /*15b0*/  LDS R5, [R9] ;  /* 0x0000000009057984 */ /* 0x000e640000000800 */
[----:B-1----:R-:W-:-:S02]  /*15c0*/  IMAD.IADD R4, R2, 0x1, R5 ;  /* 0x0000000102047824 */ /* 0x002fc400078e0205 */
[----:B------:R-:W-:-:S03]  /*15d0*/  IMAD R5, R12, 0x4, R10 ;  /* 0x000000040c057824 */ /* 0x000fc600078e020a */
[----:B------:R-:W-:Y:S04]  /*15e0*/  STS [R9], R4 ;  /* 0x0000000409007388 */ /* 0x000fe80000000800 */
[----:B------:R-:W-:Y:S04]  /*15f0*/  LDS R5, [R5] ;  /* 0x0000000005057984 */ /* 0x000fe80000000800 */
[----:B------:R-:W1:Y:S02]  /*1600*/  LDS R6, [R10] ;  /* 0x000000000a067984 */ /* 0x000e640000000800 */
[----:B-1----:R-:W-:-:S05]  /*1610*/  IMAD.IADD R7, R5, 0x1, R6 ;  /* 0x0000000105077824 */ /* 0x002fca00078e0206 */
[----:B------:R1:W-:Y:S02]  /*1620*/  STS [R10], R7 ;  /* 0x000000070a007388 */ /* 0x0003e40000000800 */
.L_x_19:
[----:B------:R-:W-:Y:S05]  /*1630*/  BSYNC.RECONVERGENT B0 ;  /* 0x0000000000007941 */ /* 0x000fea0003800200 */
.L_x_18:
[----:B------:R-:W-:Y:S01]  /*1640*/  BAR.SYNC.DEFER_BLOCKING 0x0 ;  /* 0x0000000000007b1d */ /* 0x000fe20000010000 */
[----:B------:R-:W-:Y:S01]  /*1650*/  ISETP.GT.U32.AND P0, PT, R8, 0x3, PT ;  /* 0x000000030800780c */ /* 0x000fe20003f04070 */
[----:B------:R-:W-:-:S12]  /*1660*/  IMAD.MOV.U32 R8, RZ, RZ, R12 ;  /* 0x000000ffff087224 */ /* 0x000fd800078e000c */
[----:B------:R-:W-:Y:S05]  /*1670*/  @P0 BRA `(.L_x_20) ;  /* 0xfffffffc00a00947 */ /* 0x000fea000383ffff */
.L_x_17:
[----:B------:R-:W-:-:S13]  /*1680*/  ISETP.NE.AND P0, PT, R11, RZ, PT ;  /* 0x000000ff0b00720c */ /* 0x000fda0003f05270 */
[----:B------:R-:W-:Y:S05]  /*1690*/  @P0 EXIT ;  /* 0x000000000000094d */ /* 0x000fea0003800000 */
[----:B------:R-:W4:Y:S01]  /*16a0*/  S2UR UR5, SR_CgaCtaId ;  /* 0x00000000000579c3 */ /* 0x000f220000008800 */
[----:B------:R-:W-:-:S07]  /*16b0*/  UMOV UR4, 0x400 ;  /* 0x0000040000047882 */ /* 0x000fce0000000000 */
[----:B------:R-:W5:Y:S01]  /*16c0*/  LDC.64 R2, c[0x0][0x3a8] ;  /* 0x0000ea00ff027b82 */ /* 0x000f620000000a00 */
[----:B----4-:R-:W-:-:S09]  /*16d0*/  ULEA UR4, UR5, UR4, 0x18 ;  /* 0x0000000405047291 */ /* 0x010fd2000f8ec0ff */
[----:B-1----:R-:W5:Y:S04]  /*16e0*/  LDS R7, [UR4] ;  /* 0x00000004ff077984 */ /* 0x002f680008000800 */
[----:B------:R-:W1:Y:S04]  /*16f0*/  LDS R9, [UR4+0x1000] ;  /* 0x00100004ff097984 */ /* 0x000e680008000800 */
[----:B------:R-:W4:Y:S01]  /*1700*/  LDS R11, [UR4+0x800] ;  /* 0x00080004ff0b7984 */ /* 0x000f220008000800 */
[----:B------:R-:W0:Y:S02]  /*1710*/  LDCU.64 UR4, c[0x0][0x3a8] ;  /* 0x00007500ff0477ac */ /* 0x000e240008000a00 */
[----:B0-----:R-:W-:-:S04]  /*1720*/  UIADD3 UR4, UP0, UPT, UR4, 0x4, URZ ;  /* 0x0000000404047890 */ /* 0x001fc8000ff1e0ff */
[----:B------:R-:W-:Y:S02]  /*1730*/  UIADD3.X UR5, UPT, UPT, URZ, UR5, URZ, UP0, !UPT ;  /* 0x00000005ff057290 */ /* 0x000fe400087fe4ff */
[----:B--2---:R-:W-:-:S04]  /*1740*/  MOV R4, UR4 ;  /* 0x0000000400047c02 */ /* 0x004fc80008000f00 */
[----:B------:R-:W-:Y:S01]  /*1750*/  IMAD.U32 R5, RZ, RZ, UR5 ;  /* 0x00000005ff057e24 */ /* 0x000fe2000f8e00ff */
[----:B-----5:R-:W-:Y:S04]  /*1760*/  REDG.E.ADD.STRONG.GPU desc[UR6][R2.64], R7 ;  /* 0x000000070200798e */ /* 0x020fe8000c12e106 */
[----:B-1----:R-:W-:Y:S04]  /*1770*/  REDG.E.ADD.STRONG.GPU desc[UR6][R4.64], R9 ;  /* 0x000000090400798e */ /* 0x002fe8000c12e106 */
[----:B----4-:R-:W-:Y:S01]  /*1780*/  REDG.E.ADD.STRONG.GPU desc[UR6][R4.64+0x4], R11 ;  /* 0x0000040b0400798e */ /* 0x010fe2000c12e106 */
[----:B------:R-:W-:Y:S05]  /*1790*/  EXIT ;  /* 0x000000000000794d */ /* 0x000fea0003800000 */
        .weak           $__internal_0_$__cuda_sm20_rcp_rn_f32_slowpath
        .type           $__internal_0_$__cuda_sm20_rcp_rn_f32_slowpath,@function
        .size           $__internal_0_$__cuda_sm20_rcp_rn_f32_slowpath,($__internal_1_$__cuda_sm3x_div_rn_noftz_f32_slowpath - $__internal_0_$__cuda_sm20_rcp_rn_f32_slowpath)
$__internal_0_$__cuda_sm20_rcp_rn_f32_slowpath:
[----:B------:R-:W0:Y:S02]  /*17a0*/  LDC R0, c[0x0][0x398] ;  /* 0x0000e600ff007b82 */ /* 0x000e240000000800 */
[----:B0-----:R-:W-:-:S05]  /*17b0*/  IMAD.SHL.U32 R3, R0, 0x2, RZ ;  /* 0x0000000200037824 */ /* 0x001fca00078e00ff */
[----:B------:R-:W-:-:S04]  /*17c0*/  SHF.R.U32.HI R2, RZ, 0x18, R3 ;  /* 0x00000018ff027819 */ /* 0x000fc80000011603 */
[----:B------:R-:W-:-:S13]  /*17d0*/  ISETP.NE.U32.AND P0, PT, R2, RZ, PT ;  /* 0x000000ff0200720c */ /* 0x000fda0003f05070 */
[----:B------:R-:W-:Y:S05]  /*17e0*/  @P0 BRA `(.L_x_21) ;  /* 0x0000000000280947 */ /* 0x000fea0003800000 */
[----:B------:R-:W-:-:S13]  /*17f0*/  ISETP.NE.AND P0, PT, R3, RZ, PT ;  /* 0x000000ff0300720c */ /* 0x000fda0003f05270 */
[----:B------:R2:W3:Y:S01]  /*1800*/  @!P0 MUFU.RCP R2, R0 ;  /* 0x0000000000028308 */ /* 0x0004e20000001000 */
[----:B------:R-:W-:Y:S05]  /*1810*/  @!P0 BRA `(.L_x_22) ;  /* 0x0000000000a48947 */ /* 0x000fea0003800000 */
[----:B------:R-:W-:-:S04]  /*1820*/  FFMA R3, R0, 1.84467440737095516160e+19, RZ ;  /* 0x5f80000000037823 */ /* 0x000fc800000000ff */
[----:B--2---:R-:W3:Y:S02]  /*1830*/  MUFU.RCP R0, R3 ;  /* 0x0000000300007308 */ /* 0x004ee40000001000 */
[----:B---3--:R-:W-:-:S04]  /*1840*/  FFMA R2, R3, R0, -1 ;  /* 0xbf80000003027423 */ /* 0x008fc80000000000 */
[----:B------:R-:W-:-:S04]  /*1850*/  FADD.FTZ R5, -R2, -RZ ;  /* 0x800000ff02057221 */ /* 0x000fc80000010100 */
[----:B------:R-:W-:-:S04]  /*1860*/  FFMA R0, R0, R5, R0 ;  /* 0x0000000500007223 */ /* 0x000fc80000000000 */
[----:B------:R-:W-:Y:S01]  /*1870*/  FFMA R2, R0, 1.84467440737095516160e+19, RZ ;  /* 0x5f80000000027823 */ /* 0x000fe200000000ff */
[----:B------:R-:W-:Y:S06]  /*1880*/  BRA `(.L_x_22) ;  /* 0x0000000000887947 */ /* 0x000fec0003800000 */
.L_x_21:
[----:B------:R-:W-:-:S05]  /*1890*/  VIADD R3, R2, 0xffffff03 ;  /* 0xffffff0302037836 */ /* 0x000fca0000000000 */
[----:B------:R-:W-:-:S13]  /*18a0*/  ISETP.GT.U32.AND P0, PT, R3, 0x1, PT ;  /* 0x000000010300780c */ /* 0x000fda0003f04070 */
[----:B------:R-:W-:Y:S05]  /*18b0*/  @P0 BRA `(.L_x_23) ;  /* 0x0000000000780947 */ /* 0x000fea0003800000 */
[----:B------:R-:W-:Y:S01]  /*18c0*/  LOP3.LUT R4, R0, 0x7fffff, RZ, 0xc0, !PT ;  /* 0x007fffff00047812 */ /* 0x000fe200078ec0ff */
[----:B------:R-:W-:-:S03]  /*18d0*/  IMAD.MOV.U32 R18, RZ, RZ, 0x3 ;  /* 0x00000003ff127424 */ /* 0x000fc600078e00ff */
[----:B------:R-:W-:Y:S02]  /*18e0*/  LOP3.LUT R4, R4, 0x3f800000, RZ, 0xfc, !PT ;  /* 0x3f80000004047812 */ /* 0x000fe400078efcff */
[----:B------:R-:W-:Y:S02]  /*18f0*/  SHF.L.U32 R17, R18, R3, RZ ;  /* 0x0000000312117219 */ /* 0x000fe400000006ff */
[----:B------:R-:W0:Y:S02]  /*1900*/  MUFU.RCP R5, R4 ;  /* 0x0000000400057308 */ /* 0x000e240000001000 */
[----:B0-----:R-:W-:-:S04]  /*1910*/  FFMA R6, R4, R5, -1 ;  /* 0xbf80000004067423 */ /* 0x001fc80000000005 */
[----:B------:R-:W-:-:S04]  /*1920*/  FADD.FTZ R6, -R6, -RZ ;  /* 0x800000ff06067221 */ /* 0x000fc80000010100 */
[CCC-:B------:R-:W-:Y:S01]  /*1930*/  FFMA.RM R12, R5.reuse, R6.reuse, R5.reuse ;  /* 0x00000006050c7223 */ /* 0x1c0fe20000004005 */
[----:B------:R-:W-:-:S04]  /*1940*/  FFMA.RP R13, R5, R6, R5 ;  /* 0x00000006050d7223 */ /* 0x000fc80000008005 */
[C---:B------:R-:W-:Y:S02]  /*1950*/  LOP3.LUT R5, R12.reuse, 0x7fffff, RZ, 0xc0, !PT ;  /* 0x007fffff0c057812 */ /* 0x040fe400078ec0ff */
[----:B------:R-:W-:Y:S02]  /*1960*/  FSETP.NEU.FTZ.AND P0, PT, R12, R13, PT ;  /* 0x0000000d0c00720b */ /* 0x000fe40003f1d000 */
[----:B------:R-:W-:Y:S02]  /*1970*/  LOP3.LUT R6, R5, 0x800000, RZ, 0xfc, !PT ;  /* 0x0080000005067812 */ /* 0x000fe400078efcff */
[----:B------:R-:W-:Y:S02]  /*1980*/  SEL R5, RZ, 0xffffffff, !P0 ;  /* 0xffffffffff057807 */ /* 0x000fe40004000000 */
[----:B------:R-:W-:-:S03]  /*1990*/  LOP3.LUT R4, R17, R6, RZ, 0xc0, !PT ;  /* 0x0000000611047212 */ /* 0x000fc600078ec0ff */
[----:B------:R-:W-:Y:S01]  /*19a0*/  IMAD.MOV R5, RZ, RZ, -R5 ;  /* 0x000000ffff057224 */ /* 0x000fe200078e0a05 */
[----:B------:R-:W-:-:S04]  /*19b0*/  SHF.R.U32.HI R4, RZ, R3, R4 ;  /* 0x00000003ff047219 */ /* 0x000fc80000011604 */
[----:B------:R-:W-:Y:S02]  /*19c0*/  LOP3.LUT P1, RZ, R5, R3, R6, 0xf8, !PT ;  /* 0x0000000305ff7212 */ /* 0x000fe4000782f806 */
[C---:B------:R-:W-:Y:S02]  /*19d0*/  LOP3.LUT P0, RZ, R4.reuse, 0x1, RZ, 0xc0, !PT ;  /* 0x0000000104ff7812 */ /* 0x040fe4000780c0ff */
[----:B------:R-:W-:-:S04]  /*19e0*/  LOP3.LUT P2, RZ, R4, 0x2, RZ, 0xc0, !PT ;  /* 0x0000000204ff7812 */ /* 0x000fc8000784c0ff */
[----:B------:R-:W-:Y:S02]  /*19f0*/  PLOP3.LUT P0, PT, P0, P1, P2, 0xe0, 0x0 ;  /* 0x000000000000781c */ /* 0x000fe40000703c20 */
[----:B------:R-:W-:Y:S02]  /*1a00*/  LOP3.LUT P1, RZ, R0, 0x7fffff, RZ, 0xc0, !PT ;  /* 0x007fffff00ff7812 */ /* 0x000fe4000782c0ff */
[----:B------:R-:W-:-:S04]  /*1a10*/  SEL R3, RZ, 0x1, !P0 ;  /* 0x00000001ff037807 */ /* 0x000fc80004000000 */
[----:B------:R-:W-:-:S04]  /*1a20*/  IADD3 R3, PT, PT, -R3, RZ, RZ ;  /* 0x000000ff03037210 */ /* 0x000fc80007ffe1ff */
[----:B------:R-:W-:Y:S01]  /*1a30*/  ISETP.GE.AND P0, PT, R3, RZ, PT ;  /* 0x000000ff0300720c */ /* 0x000fe20003f06270 */
[----:B------:R-:W-:-:S05]  /*1a40*/  VIADD R3, R2, 0xffffff04 ;  /* 0xffffff0402037836 */ /* 0x000fca0000000000 */
[----:B------:R-:W-:-:S07]  /*1a50*/  SHF.R.U32.HI R3, RZ, R3, R6 ;  /* 0x00000003ff037219 */ /* 0x000fce0000011606 */
[----:B------:R-:W-:-:S04]  /*1a60*/  @!P0 VIADD R3, R3, 0x1 ;  /* 0x0000000103038836 */ /* 0x000fc80000000000 */
[----:B------:R-:W-:-:S05]  /*1a70*/  @!P1 IMAD.SHL.U32 R3, R3, 0x2, RZ ;  /* 0x0000000203039824 */ /* 0x000fca00078e00ff */
[----:B------:R-:W-:Y:S01]  /*1a80*/  LOP3.LUT R2, R3, 0x80000000, R0, 0xf8, !PT ;  /* 0x8000000003027812 */ /* 0x000fe200078ef800 */
[----:B------:R-:W-:Y:S06]  /*1a90*/  BRA `(.L_x_22) ;  /* 0x0000000000047947 */ /* 0x000fec0003800000 */
.L_x_23:
[----:B------:R0:W1:Y:S02]  /*1aa0*/  MUFU.RCP R2, R0 ;  /* 0x0000000000027308 */ /* 0x0000640000001000 */
.L_x_22:
[----:B------:R-:W-:Y:S02]  /*1ab0*/  HFMA2 R3, -RZ, RZ, 0, 0 ;  /* 0x00000000ff037431 */ /* 0x000fe400000001ff */
[----:B-1-3--:R-:W-:Y:S02]  /*1ac0*/  IMAD.MOV.U32 R6, RZ, RZ, R2 ;  /* 0x000000ffff067224 */ /* 0x00afe400078e0002 */
[----:B------:R-:W-:-:S04]  /*1ad0*/  IMAD.MOV.U32 R2, RZ, RZ, R16 ;  /* 0x000000ffff027224 */ /* 0x000fc800078e0010 */
[----:B0-2---:R-:W-:Y:S05]  /*1ae0*/  RET.REL.NODEC R2 `(_Z6kernelP17curandStateXORWOWPffifffiPi) ;  /* 0xffffffe402447950 */ /* 0x005fea0003c3ffff */
        .weak           $__internal_1_$__cuda_sm3x_div_rn_noftz_f32_slowpath
        .type           $__internal_1_$__cuda_sm3x_div_rn_noftz_f32_slowpath,@function
        .size           $__internal_1_$__cuda_sm3x_div_rn_noftz_f32_slowpath,(.L_x_43 - $__internal_1_$__cuda_sm3x_div_rn_noftz_f32_slowpath)
$__internal_1_$__cuda_sm3x_div_rn_noftz_f32_slowpath:
[----:B------:R-:W0:Y:S08]  /*1af0*/  LDC.64 R2, c[0x0][0x398] ;  /* 0x0000e600ff027b82 */ /* 0x000e300000000a00 */
[----:B------:R-:W1:Y:S08]  /*1b00*/  LDC R12, c[0x0][0x39c] ;  /* 0x0000e700ff0c7b82 */ /* 0x000e700000000800 */
[----:B------:R-:W2:Y:S01]  /*1b10*/  LDC R13, c[0x0][0x398] ;  /* 0x0000e600ff0d7b82 */ /* 0x000ea20000000800 */
[----:B0-----:R-:W-:-:S02]  /*1b20*/  SHF.R.U32.HI R5, RZ, 0x17, R2 ;  /* 0x00000017ff057819 */ /* 0x001fc40000011602 */
[----:B------:R-:W-:Y:S02]  /*1b30*/  SHF.R.U32.HI R0, RZ, 0x17, R3 ;  /* 0x00000017ff007819 */ /* 0x000fe40000011603 */
[----:B------:R-:W-:Y:S02]  /*1b40*/  LOP3.LUT R5, R5, 0xff, RZ, 0xc0, !PT ;  /* 0x000000ff05057812 */ /* 0x000fe400078ec0ff */
[----:B------:R-:W-:-:S03]  /*1b50*/  LOP3.LUT R0, R0, 0xff, RZ, 0xc0, !PT ;  /* 0x000000ff00007812 */ /* 0x000fc600078ec0ff */
[----:B------:R-:W-:Y:S02]  /*1b60*/  VIADD R18, R5, 0xffffffff ;  /* 0xffffffff05127836 */ /* 0x000fe40000000000 */
[----:B------:R-:W-:-:S03]  /*1b70*/  VIADD R17, R0, 0xffffffff ;  /* 0xffffffff00117836 */ /* 0x000fc60000000000 */
[----:B------:R-:W-:-:S04]  /*1b80*/  ISETP.GT.U32.AND P0, PT, R18, 0xfd, PT ;  /* 0x000000fd1200780c */ /* 0x000fc80003f04070 */
[----:B------:R-:W-:-:S13]  /*1b90*/  ISETP.GT.U32.OR P0, PT, R17, 0xfd, P0 ;  /* 0x000000fd1100780c */ /* 0x000fda0000704470 */
[----:B------:R-:W-:Y:S01]  /*1ba0*/  @!P0 IMAD.MOV.U32 R16, RZ, RZ, RZ ;  /* 0x000000ffff108224 */ /* 0x000fe200078e00ff */
[----:B-12---:R-:W-:Y:S06]  /*1bb0*/  @!P0 BRA `(.L_x_24) ;  /* 0x00000000005c8947 */ /* 0x006fec0003800000 */
[----:B------:R-:W-:Y:S02]  /*1bc0*/  FSETP.GTU.FTZ.AND P0, PT, |R3|, +INF , PT ;  /* 0x7f8000000300780b */ /* 0x000fe40003f1c200 */
[----:B------:R-:W-:-:S04]  /*1bd0*/  FSETP.GTU.FTZ.AND P1, PT, |R2|, +INF , PT ;  /* 0x7f8000000200780b */ /* 0x000fc80003f3c200 */
[----:B------:R-:W-:-:S13]  /*1be0*/  PLOP3.LUT P0, PT, P0, P1, PT, 0xf8, 0x8f ;  /* 0x00000000008f781c */ /* 0x000fda0000703f70 */
[----:B------:R-:W-:Y:S05]  /*1bf0*/  @P0 BRA `(.L_x_25) ;  /* 0x0000000400440947 */ /* 0x000fea0003800000 */
[----:B------:R-:W-:-:S13]  /*1c00*/  LOP3.LUT P0, RZ, R13, 0x7fffffff, R12, 0xc8, !PT ;  /* 0x7fffffff0dff7812 */ /* 0x000fda000780c80c */
[----:B------:R-:W-:Y:S05]  /*1c10*/  @!P0 BRA `(.L_x_26) ;  /* 0x0000000400348947 */ /* 0x000fea0003800000 */
[C---:B------:R-:W-:Y:S02]  /*1c20*/  FSETP.NEU.FTZ.AND P2, PT, |R3|.reuse, +INF , PT ;  /* 0x7f8000000300780b */ /* 0x040fe40003f5d200 */
[----:B------:R-:W-:Y:S02]  /*1c30*/  FSETP.NEU.FTZ.AND P0, PT, |R2|, +INF , PT ;  /* 0x7f8000000200780b */ /* 0x000fe40003f1d200 */
[----:B------:R-:W-:-:S11]  /*1c40*/  FSETP.NEU.FTZ.AND P1, PT, |R3|, +INF , PT ;  /* 0x7f8000000300780b */ /* 0x000fd60003f3d200 */
[----:B------:R-:W-:Y:S05]  /*1c50*/  @!P0 BRA !P2, `(.L_x_26) ;  /* 0x0000000400248947 */ /* 0x000fea0005000000 */
[----:B------:R-:W-:-:S04]  /*1c60*/  LOP3.LUT P2, RZ, R12, 0x7fffffff, RZ, 0xc0, !PT ;  /* 0x7fffffff0cff7812 */ /* 0x000fc8000784c0ff */
[----:B------:R-:W-:-:S13]  /*1c70*/  PLOP3.LUT P0, PT, P0, P2, PT, 0x2f, 0xf2 ;  /* 0x0000000000f2781c */ /* 0x000fda0000704577 */
[----:B------:R-:W-:Y:S05]  /*1c80*/  @P0 BRA `(.L_x_27) ;  /* 0x0000000400100947 */ /* 0x000fea0003800000 */
[----:B------:R-:W-:-:S04]  /*1c90*/  LOP3.LUT P0, RZ, R13, 0x7fffffff, RZ, 0xc0, !PT ;  /* 0x7fffffff0dff7812 */ /* 0x000fc8000780c0ff */
[----:B------:R-:W-:-:S13]  /*1ca0*/  PLOP3.LUT P0, PT, P1, P0, PT, 0x2f, 0xf2 ;  /* 0x0000000000f2781c */ /* 0x000fda0000f00577 */
[----:B------:R-:W-:Y:S05]  /*1cb0*/  @P0 BRA `(.L_x_28) ;  /* 0x0000000000f80947 */ /* 0x000fea0003800000 */
[----:B------:R-:W-:Y:S02]  /*1cc0*/  ISETP.GE.AND P0, PT, R17, RZ, PT ;  /* 0x000000ff1100720c */ /* 0x000fe40003f06270 */
[----:B------:R-:W-:-:S11]  /*1cd0*/  ISETP.GE.AND P1, PT, R18, RZ, PT ;  /* 0x000000ff1200720c */ /* 0x000fd60003f26270 */
[----:B------:R-:W-:Y:S02]  /*1ce0*/  @P0 IMAD.MOV.U32 R16, RZ, RZ, RZ ;  /* 0x000000ffff100224 */ /* 0x000fe400078e00ff */
[----:B------:R-:W-:Y:S01]  /*1cf0*/  @!P0 FFMA R12, R3, 1.84467440737095516160e+19, RZ ;  /* 0x5f800000030c8823 */ /* 0x000fe200000000ff */
[----:B------:R-:W-:Y:S02]  /*1d00*/  @!P0 IMAD.MOV.U32 R16, RZ, RZ, -0x40 ;  /* 0xffffffc0ff108424 */ /* 0x000fe400078e00ff */
[----:B------:R-:W-:-:S03]  /*1d10*/  @!P1 FFMA R13, R2, 1.84467440737095516160e+19, RZ ;  /* 0x5f800000020d9823 */ /* 0x000fc600000000ff */
[----:B------:R-:W-:-:S07]  /*1d20*/  @!P1 IADD3 R16, PT, PT, R16, 0x40, RZ ;  /* 0x0000004010109810 */ /* 0x000fce0007ffe0ff */
.L_x_24:
[----:B------:R-:W-:-:S05]  /*1d30*/  LEA R2, R5, 0xc0800000, 0x17 ;  /* 0xc080000005027811 */ /* 0x000fca00078eb8ff */
[----:B------:R-:W-:Y:S02]  /*1d40*/  IMAD.IADD R13, R13, 0x1, -R2 ;  /* 0x000000010d0d7824 */ /* 0x000fe400078e0a02 */
[----:B------:R-:W-:Y:S02]  /*1d50*/  VIADD R2, R0, 0xffffff81 ;  /* 0xffffff8100027836 */ /* 0x000fe40000000000 */
[----:B------:R-:W0:Y:S01]  /*1d60*/  MUFU.RCP R3, R13 ;  /* 0x0000000d00037308 */ /* 0x000e220000001000 */
[----:B------:R-:W-:Y:S01]  /*1d70*/  FADD.FTZ R17, -R13, -RZ ;  /* 0x800000ff0d117221 */ /* 0x000fe20000010100 */
[C---:B------:R-:W-:Y:S01]  /*1d80*/  IMAD R0, R2.reuse, -0x800000, R12 ;  /* 0xff80000002007824 */ /* 0x040fe200078e020c */
[----:B------:R-:W-:-:S05]  /*1d90*/  IADD3 R5, PT, PT, R2, 0x7f, -R5 ;  /* 0x0000007f02057810 */ /* 0x000fca0007ffe805 */
[----:B------:R-:W-:Y:S02]  /*1da0*/  IMAD.IADD R5, R5, 0x1, R16 ;  /* 0x0000000105057824 */ /* 0x000fe400078e0210 */
[----:B0-----:R-:W-:-:S04]  /*1db0*/  FFMA R18, R3, R17, 1 ;  /* 0x3f80000003127423 */ /* 0x001fc80000000011 */
[----:B------:R-:W-:-:S04]  /*1dc0*/  FFMA R18, R3, R18, R3 ;  /* 0x0000001203127223 */ /* 0x000fc80000000003 */
[----:B------:R-:W-:-:S04]  /*1dd0*/  FFMA R3, R0, R18, RZ ;  /* 0x0000001200037223 */ /* 0x000fc800000000ff */
[----:B------:R-:W-:-:S04]  /*1de0*/  FFMA R12, R17, R3, R0 ;  /* 0x00000003110c7223 */ /* 0x000fc80000000000 */
[----:B------:R-:W-:-:S04]  /*1df0*/  FFMA R19, R18, R12, R3 ;  /* 0x0000000c12137223 */ /* 0x000fc80000000003 */
[----:B------:R-:W-:-:S04]  /*1e00*/  FFMA R12, R17, R19, R0 ;  /* 0x00000013110c7223 */ /* 0x000fc80000000000 */
[----:B------:R-:W-:-:S05]  /*1e10*/  FFMA R3, R18, R12, R19 ;  /* 0x0000000c12037223 */ /* 0x000fca0000000013 */
[----:B------:R-:W-:-:S04]  /*1e20*/  SHF.R.U32.HI R0, RZ, 0x17, R3 ;  /* 0x00000017ff007819 */ /* 0x000fc80000011603 */
[----:B------:R-:W-:-:S05]  /*1e30*/  LOP3.LUT R0, R0, 0xff, RZ, 0xc0, !PT ;  /* 0x000000ff00007812 */ /* 0x000fca00078ec0ff */
[----:B------:R-:W-:-:S04]  /*1e40*/  IMAD.IADD R16, R0, 0x1, R5 ;  /* 0x0000000100107824 */ /* 0x000fc800078e0205 */
[----:B------:R-:W-:-:S05]  /*1e50*/  VIADD R0, R16, 0xffffffff ;  /* 0xffffffff10007836 */ /* 0x000fca0000000000 */
[----:B------:R-:W-:-:S13]  /*1e60*/  ISETP.GE.U32.AND P0, PT, R0, 0xfe, PT ;  /* 0x000000fe0000780c */ /* 0x000fda0003f06070 */
[----:B------:R-:W-:Y:S05]  /*1e70*/  @!P0 BRA `(.L_x_29) ;  /* 0x0000000000808947 */ /* 0x000fea0003800000 */
[----:B------:R-:W-:-:S13]  /*1e80*/  ISETP.GT.AND P0, PT, R16, 0xfe, PT ;  /* 0x000000fe1000780c */ /* 0x000fda0003f04270 */
[----:B------:R-:W-:Y:S05]  /*1e90*/  @P0 BRA `(.L_x_30) ;  /* 0x00000000006c0947 */ /* 0x000fea0003800000 */
[----:B------:R-:W-:-:S13]  /*1ea0*/  ISETP.GE.AND P0, PT, R16, 0x1, PT ;  /* 0x000000011000780c */ /* 0x000fda0003f06270 */
[----:B------:R-:W-:Y:S05]  /*1eb0*/  @P0 BRA `(.L_x_31) ;  /* 0x0000000000980947 */ /* 0x000fea0003800000 */
[----:B------:R-:W-:Y:S02]  /*1ec0*/  ISETP.GE.AND P0, PT, R16, -0x18, PT ;  /* 0xffffffe81000780c */ /* 0x000fe40003f06270 */
[----:B------:R-:W-:-:S11]  /*1ed0*/  LOP3.LUT R3, R3, 0x80000000, RZ, 0xc0, !PT ;  /* 0x8000000003037812 */ /* 0x000fd600078ec0ff */
[----:B------:R-:W-:Y:S05]  /*1ee0*/  @!P0 BRA `(.L_x_31) ;  /* 0x00000000008c8947 */ /* 0x000fea0003800000 */
[-CC-:B------:R-:W-:Y:S01]  /*1ef0*/  FFMA.RZ R0, R18, R12.reuse, R19.reuse ;  /* 0x0000000c12007223 */ /* 0x180fe2000000c013 */
[----:B------:R-:W-:Y:S01]  /*1f00*/  IADD3 R13, PT, PT, R16, 0x20, RZ ;  /* 0x00000020100d7810 */ /* 0x000fe20007ffe0ff */
[-CC-:B------:R-:W-:Y:S01]  /*1f10*/  FFMA.RM R5, R18, R12.reuse, R19.reuse ;  /* 0x0000000c12057223 */ /* 0x180fe20000004013 */
[----:B------:R-:W-:Y:S02]  /*1f20*/  ISETP.NE.AND P2, PT, R16, RZ, PT ;  /* 0x000000ff1000720c */ /* 0x000fe40003f45270 */
[----:B------:R-:W-:Y:S01]  /*1f30*/  LOP3.LUT R2, R0, 0x7fffff, RZ, 0xc0, !PT ;  /* 0x007fffff00027812 */ /* 0x000fe200078ec0ff */
[----:B------:R-:W-:Y:S01]  /*1f40*/  FFMA.RP R0, R18, R12, R19 ;  /* 0x0000000c12007223 */ /* 0x000fe20000008013 */
[----:B------:R-:W-:Y:S01]  /*1f50*/  IMAD.MOV R12, RZ, RZ, -R16 ;  /* 0x000000ffff0c7224 */ /* 0x000fe200078e0a10 */
[----:B------:R-:W-:Y:S02]  /*1f60*/  ISETP.NE.AND P1, PT, R16, RZ, PT ;  /* 0x000000ff1000720c */ /* 0x000fe40003f25270 */
[----:B------:R-:W-:-:S02]  /*1f70*/  LOP3.LUT R2, R2, 0x800000, RZ, 0xfc, !PT ;  /* 0x0080000002027812 */ /* 0x000fc400078efcff */
[----:B------:R-:W-:Y:S02]  /*1f80*/  FSETP.NEU.FTZ.AND P0, PT, R0, R5, PT ;  /* 0x000000050000720b */ /* 0x000fe40003f1d000 */
[----:B------:R-:W-:Y:S02]  /*1f90*/  SHF.L.U32 R13, R2, R13, RZ ;  /* 0x0000000d020d7219 */ /* 0x000fe400000006ff */
[----:B------:R-:W-:Y:S02]  /*1fa0*/  SEL R5, R12, RZ, P2 ;  /* 0x000000ff0c057207 */ /* 0x000fe40001000000 */
[----:B------:R-:W-:Y:S02]  /*1fb0*/  ISETP.NE.AND P1, PT, R13, RZ, P1 ;  /* 0x000000ff0d00720c */ /* 0x000fe40000f25270 */
[----:B------:R-:W-:Y:S02]  /*1fc0*/  SHF.R.U32.HI R5, RZ, R5, R2 ;  /* 0x00000005ff057219 */ /* 0x000fe40000011602 */
[----:B------:R-:W-:-:S02]  /*1fd0*/  PLOP3.LUT P0, PT, P0, P1, PT, 0xf8, 0x8f ;  /* 0x00000000008f781c */ /* 0x000fc40000703f70 */
[----:B------:R-:W-:Y:S02]  /*1fe0*/  SHF.R.U32.HI R13, RZ, 0x1, R5 ;  /* 0x00000001ff0d7819 */ /* 0x000fe40000011605 */
[----:B------:R-:W-:-:S04]  /*1ff0*/  SEL R0, RZ, 0x1, !P0 ;  /* 0x00000001ff007807 */ /* 0x000fc80004000000 */
[----:B------:R-:W-:-:S04]  /*2000*/  LOP3.LUT R0, R0, 0x1, R13, 0xf8, !PT ;  /* 0x0000000100007812 */ /* 0x000fc800078ef80d */
[----:B------:R-:W-:-:S05]  /*2010*/  LOP3.LUT R0, R0, R5, RZ, 0xc0, !PT ;  /* 0x0000000500007212 */ /* 0x000fca00078ec0ff */
[----:B------:R-:W-:-:S05]  /*2020*/  IMAD.IADD R0, R13, 0x1, R0 ;  /* 0x000000010d007824 */ /* 0x000fca00078e0200 */
[----:B------:R-:W-:Y:S01]  /*2030*/  LOP3.LUT R3, R0, R3, RZ, 0xfc, !PT ;  /* 0x0000000300037212 */ /* 0x000fe200078efcff */
[----:B------:R-:W-:Y:S06]  /*2040*/  BRA `(.L_x_31) ;  /* 0x0000000000347947 */ /* 0x000fec0003800000 */
.L_x_30:
[----:B------:R-:W-:-:S04]  /*2050*/  LOP3.LUT R3, R3, 0x80000000, RZ, 0xc0, !PT ;  /* 0x8000000003037812 */ /* 0x000fc800078ec0ff */
[----:B------:R-:W-:Y:S01]  /*2060*/  LOP3.LUT R3, R3, 0x7f800000, RZ, 0xfc, !PT ;  /* 0x7f80000003037812 */ /* 0x000fe200078efcff */
[----:B------:R-:W-:Y:S06]  /*2070*/  BRA `(.L_x_31) ;  /* 0x0000000000287947 */ /* 0x000fec0003800000 */
.L_x_29:
[----:B------:R-:W-:Y:S01]  /*2080*/  IMAD R3, R5, 0x800000, R3 ;  /* 0x0080000005037824 */ /* 0x000fe200078e0203 */
[----:B------:R-:W-:Y:S06]  /*2090*/  BRA `(.L_x_31) ;  /* 0x0000000000207947 */ /* 0x000fec0003800000 */
.L_x_28:
[----:B------:R-:W-:-:S04]  /*20a0*/  LOP3.LUT R3, R13, 0x80000000, R12, 0x48, !PT ;  /* 0x800000000d037812 */ /* 0x000fc800078e480c */
[----:B------:R-:W-:Y:S01]  /*20b0*/  LOP3.LUT R3, R3, 0x7f800000, RZ, 0xfc, !PT ;  /* 0x7f80000003037812 */ /* 0x000fe200078efcff */
[----:B------:R-:W-:Y:S06]  /*20c0*/  BRA `(.L_x_31) ;  /* 0x0000000000147947 */ /* 0x000fec0003800000 */
.L_x_27:
[----:B------:R-:W-:Y:S01]  /*20d0*/  LOP3.LUT R3, R13, 0x80000000, R12, 0x48, !PT ;  /* 0x800000000d037812 */ /* 0x000fe200078e480c */
[----:B------:R-:W-:Y:S06]  /*20e0*/  BRA `(.L_x_31) ;  /* 0x00000000000c7947 */ /* 0x000fec0003800000 */
.L_x_26:
[----:B------:R-:W0:Y:S01]  /*20f0*/  MUFU.RSQ R3, -QNAN ;  /* 0xffc0000000037908 */ /* 0x000e220000001400 */
[----:B------:R-:W-:Y:S05]  /*2100*/  BRA `(.L_x_31) ;  /* 0x0000000000047947 */ /* 0x000fea0003800000 */
.L_x_25:
[----:B------:R-:W-:-:S07]  /*2110*/  FADD.FTZ R3, R3, R2 ;  /* 0x0000000203037221 */ /* 0x000fce0000010000 */
.L_x_31:
[----:B------:R-:W-:-:S04]  /*2120*/  IMAD.MOV.U32 R5, RZ, RZ, 0x0 ;  /* 0x00000000ff057424 */ /* 0x000fc800078e00ff */
[----:B0-----:R-:W-:Y:S05]  /*2130*/  RET.REL.NODEC R4 `(_Z6kernelP17curandStateXORWOWPffifffiPi) ;  /* 0xffffffdc04b07950 */ /* 0x001fea0003c3ffff */
.L_x_32:
[----:B------:R-:W-:-:S00]  /*2140*/  BRA `(.L_x_32) ;  /* 0xfffffffc00fc7947 */ /* 0x000fc0000383ffff */
[----:B------:R-:W-:-:S00]  /*2150*/  NOP ;  /* 0x0000000000007918 */ /* 0x000fc00000000000 */
        /* <DEDUP_REMOVED lines=10> */
.L_x_43:


//--------------------- .text._Z12setup_kernelP17curandStateXORWOWm --------------------------
	.section	.text._Z12setup_kernelP17curandStateXORWOWm,"ax",@progbits
	.align	128
        .global         _Z12setup_kernelP17curandStateXORWOWm
        .type           _Z12setup_kernelP17curandStateXORWOWm,@function
        .size           _Z12setup_kernelP17curandStateXORWOWm,(.L_x_45 - _Z12setup_kernelP17curandStateXORWOWm)
        .other          _Z12setup_kernelP17curandStateXORWOWm,@"STO_CUDA_ENTRY STV_DEFAULT"
_Z12setup_kernelP17curandStateXORWOWm:
.text._Z12setup_kernelP17curandStateXORWOWm:
[----:B------:R-:W-:Y:S01]  /*0000*/  LDC R1, c[0x0][0x37c] ;  /* 0x0000df00ff017b82 */ /* 0x000fe20000000800 */
[----:B------:R-:W0:Y:S07]  /*0010*/  S2R R13, SR_TID.X ;  /* 0x00000000000d7919 */ /* 0x000e2e0000002100 */
[----:B------:R-:W1:Y:S01]  /*0020*/  LDC.64 R2, c[0x0][0x388] ;  /* 0x0000e200ff027b82 */ /* 0x000e620000000a00 */
[----:B------:R-:W2:Y:S01]  /*0030*/  LDCU.64 UR4, c[0x0][0x358] ;  /* 0x00006b00ff0477ac */ /* 0x000ea20008000a00 */
[----:B------:R-:W-:Y:S06]  /*0040*/  BSSY.RECONVERGENT B0, `(.L_x_33) ;  /* 0x00000e5000007945 */ /* 0x000fec0003800200 */
[----:B------:R-:W0:Y:S08]  /*0050*/  S2UR UR6, SR_CTAID.X ;  /* 0x00000000000679c3 */ /* 0x000e300000002500 */
[----:B------:R-:W0:Y:S08]  /*0060*/  LDC R4, c[0x0][0x360] ;  /* 0x0000d800ff047b82 */ /* 0x000e300000000800 */
[----:B------:R-:W3:Y:S01]  /*0070*/  LDC.64 R6, c[0x0][0x380] ;  /* 0x0000e000ff067b82 */ /* 0x000ee20000000a00 */
[----:B-1----:R-:W-:-:S02]  /*0080*/  LOP3.LUT R0, R2, 0xaad26b49, RZ, 0x3c, !PT ;  /* 0xaad26b4902007812 */ /* 0x002fc400078e3cff */
[----:B------:R-:W-:-:S03]  /*0090*/  LOP3.LUT R2, R3, 0xf7dcefdd, RZ, 0x3c, !PT ;  /* 0xf7dcefdd03027812 */ /* 0x000fc600078e3cff */
[----:B------:R-:W-:Y:S02]  /*00a0*/  IMAD R0, R0, 0x4182bed5, RZ ;  /* 0x4182bed500007824 */ /* 0x000fe400078e02ff */
[----:B------:R-:W-:Y:S02]  /*00b0*/  IMAD R3, R2, -0x658354e5, RZ ;  /* 0x9a7cab1b02037824 */ /* 0x000fe400078e02ff */
[C---:B------:R-:W-:Y:S01]  /*00c0*/  VIADD R5, R0.reuse, 0x75bcd15 ;  /* 0x075bcd1500057836 */ /* 0x040fe20000000000 */
[C---:B------:R-:W-:Y:S01]  /*00d0*/  LOP3.LUT R8, R0.reuse, 0x159a55e5, RZ, 0x3c, !PT ;  /* 0x159a55e500087812 */ /* 0x040fe200078e3cff */
[----:B------:R-:W-:Y:S01]  /*00e0*/  VIADD R11, R0, 0x583f19 ;  /* 0x00583f19000b7836 */ /* 0x000fe20000000000 */
[C---:B------:R-:W-:Y:S01]  /*00f0*/  LOP3.LUT R10, R3.reuse, 0x5491333, RZ, 0x3c, !PT ;  /* 0x05491333030a7812 */ /* 0x040fe200078e3cff */
[----:B------:R-:W-:Y:S02]  /*0100*/  VIADD R9, R3, 0x1f123bb5 ;  /* 0x1f123bb503097836 */ /* 0x000fe40000000000 */
[----:B0-----:R-:W-:Y:S01]  /*0110*/  IMAD R13, R4, UR6, R13 ;  /* 0x00000006040d7c24 */ /* 0x001fe2000f8e020d */
[----:B------:R-:W-:-:S04]  /*0120*/  IADD3 R4, PT, PT, R0, 0x64f0c9, R3 ;  /* 0x0064f0c900047810 */ /* 0x000fc80007ffe003 */
[C---:B------:R-:W-:Y:S01]  /*0130*/  ISETP.NE.AND P0, PT, R13.reuse, RZ, PT ;  /* 0x000000ff0d00720c */ /* 0x040fe20003f05270 */
[----:B---3--:R-:W-:-:S05]  /*0140*/  IMAD.WIDE R6, R13, 0x30, R6 ;  /* 0x000000300d067825 */ /* 0x008fca00078e0206 */
[----:B--2---:R0:W-:Y:S04]  /*0150*/  STG.E.64 desc[UR4][R6.64], R4 ;  /* 0x0000000406007986 */ /* 0x0041e8000c101b04 */
[----:B------:R0:W-:Y:S04]  /*0160*/  STG.E.64 desc[UR4][R6.64+0x8], R8 ;  /* 0x0000080806007986 */ /* 0x0001e8000c101b04 */
[----:B------:R0:W-:Y:S01]  /*0170*/  STG.E.64 desc[UR4][R6.64+0x10], R10 ;  /* 0x0000100a06007986 */ /* 0x0001e2000c101b04 */
[----:B------:R-:W-:Y:S05]  /*0180*/  @!P0 BRA `(.L_x_34) ;  /* 0x0000000c00408947 */ /* 0x000fea0003800000 */
[----:B------:R-:W-:Y:S01]  /*0190*/  SHF.R.S32.HI R0, RZ, 0x1f, R13 ;  /* 0x0000001fff007819 */ /* 0x000fe2000001140d */
[----:B------:R-:W-:-:S07]  /*01a0*/  IMAD.MOV.U32 R12, RZ, RZ, RZ ;  /* 0x000000ffff0c7224 */ /* 0x000fce00078e00ff */
.L_x_40:
[----:B-1----:R-:W-:Y:S01]  /*01b0*/  LOP3.LUT R2, R13, 0x3, RZ, 0xc0, !PT ;  /* 0x000000030d027812 */ /* 0x002fe200078ec0ff */
[----:B------:R-:W-:Y:S03]  /*01c0*/  BSSY.RECONVERGENT B1, `(.L_x_35) ;  /* 0x00000c6000017945 */ /* 0x000fe60003800200 */
[----:B------:R-:W-:-:S04]  /*01d0*/  ISETP.NE.U32.AND P0, PT, R2, RZ, PT ;  /* 0x000000ff0200720c */ /* 0x000fc80003f05070 */
[----:B------:R-:W-:-:S13]  /*01e0*/  ISETP.NE.AND.EX P0, PT, RZ, RZ, PT, P0 ;  /* 0x000000ffff00720c */ /* 0x000fda0003f05300 */
[----:B------:R-:W-:Y:S05]  /*01f0*/  @!P0 BRA `(.L_x_36) ;  /* 0x0000000c00088947 */ /* 0x000fea0003800000 */
[----:B0-----:R-:W0:Y:S01]  /*0200*/  LDC.64 R8, c[0x4][RZ] ;  /* 0x01000000ff087b82 */ /* 0x001e220000000a00 */
[----:B------:R-:W-:Y:S02]  /*0210*/  IMAD.MOV.U32 R14, RZ, RZ, RZ ;  /* 0x000000ffff0e7224 */ /* 0x000fe400078e00ff */
[----:B0-----:R-:W-:-:S07]  /*0220*/  IMAD.WIDE.U32 R8, R12, 0xc80, R8 ;  /* 0x00000c800c087825 */ /* 0x001fce00078e0008 */
.L_x_39:
[----:B-1----:R-:W-:Y:S01]  /*0230*/  IMAD.MOV.U32 R15, RZ, RZ, RZ ;  /* 0x000000ffff0f7224 */ /* 0x002fe200078e00ff */
[----:B------:R-:W-:Y:S01]  /*0240*/  CS2R R2, SRZ ;  /* 0x0000000000027805 */ /* 0x000fe2000001ff00 */
[----:B------:R-:W-:Y:S01]  /*0250*/  IMAD.MOV.U32 R17, RZ, RZ, RZ ;  /* 0x000000ffff117224 */ /* 0x000fe200078e00ff */
[----:B------:R-:W-:-:S07]  /*0260*/  CS2R R4, SRZ ;  /* 0x0000000000047805 */ /* 0x000fce000001ff00 */
.L_x_38:
[----:B------:R-:W-:-:S05]  /*0270*/  IMAD.WIDE.U32 R10, R17, 0x4, R6 ;  /* 0x00000004110a7825 */ /* 0x000fca00078e0006 */
[----:B------:R0:W5:Y:S01]  /*0280*/  LDG.E R16, desc[UR4][R10.64+0x4] ;  /* 0x000004040a107981 */ /* 0x000162000c1e1900 */
[----:B------:R-:W-:-:S07]  /*0290*/  IMAD.MOV.U32 R19, RZ, RZ, RZ ;  /* 0x000000ffff137224 */ /* 0x000fce00078e00ff */
.L_x_37:
[----:B-----5:R-:W-:Y:S01]  /*02a0*/  SHF.R.U32.HI R24, RZ, R19, R16 ;  /* 0x00000013ff187219 */ /* 0x020fe20000011610 */
[----:B0-----:R-:W-:-:S03]  /*02b0*/  IMAD.SHL.U32 R10, R17, 0x20, RZ ;  /* 0x00000020110a7824 */ /* 0x001fc600078e00ff */
[----:B------:R-:W-:Y:S01]  /*02c0*/  LOP3.LUT R11, R24, 0x1, RZ, 0xc0, !PT ;  /* 0x00000001180b7812 */ /* 0x000fe200078ec0ff */
[----:B------:R-:W-:-:S03]  /*02d0*/  IMAD.IADD R10, R10, 0x1, R19 ;  /* 0x000000010a0a7824 */ /* 0x000fc600078e0213 */
[----:B------:R-:W-:Y:S01]  /*02e0*/  ISETP.NE.U32.AND P0, PT, R11, 0x1, PT ;  /* 0x000000010b00780c */ /* 0x000fe20003f05070 */
[----:B------:R-:W-:-:S03]  /*02f0*/  IMAD R11, R10, 0x5, RZ ;  /* 0x000000050a0b7824 */ /* 0x000fc600078e02ff */
[----:B------:R-:W-:Y:S01]  /*0300*/  R2P PR, R24, 0x7e ;  /* 0x0000007e18007804 */ /* 0x000fe20000000000 */
[----:B------:R-:W-:-:S08]  /*0310*/  IMAD.WIDE.U32 R10, R11, 0x4, R8 ;  /* 0x000000040b0a7825 */ /* 0x000fd000078e0008 */
[----:B------:R-:W2:Y:S04]  /*0320*/  @!P0 LDG.E R18, desc[UR4][R10.64] ;  /* 0x000000040a128981 */ /* 0x000ea8000c1e1900 */
[----:B------:R-:W3:Y:S04]  /*0330*/  @!P0 LDG.E R20, desc[UR4][R10.64+0x10] ;  /* 0x000010040a148981 */ /* 0x000ee8000c1e1900 */
[----:B------:R-:W4:Y:S04]  /*0340*/  @P1 LDG.E R22, desc[UR4][R10.64+0x14] ;  /* 0x000014040a161981 */ /* 0x000f28000c1e1900 */
[----:B------:R-:W4:Y:S04]  /*0350*/  @P2 LDG.E R26, desc[UR4][R10.64+0x28] ;  /* 0x000028040a1a2981 */ /* 0x000f28000c1e1900 */
[----:B------:R-:W4:Y:S04]  /*0360*/  @!P0 LDG.E R21, desc[UR4][R10.64+0x4] ;  /* 0x000004040a158981 */ /* 0x000f28000c1e1900 */
[----:B------:R-:W4:Y:S04]  /*0370*/  @!P0 LDG.E R23, desc[UR4][R10.64+0xc] ;  /* 0x00000c040a178981 */ /* 0x000f28000c1e1900 */
[----:B------:R-:W4:Y:S04]  /*0380*/  @P1 LDG.E R25, desc[UR4][R10.64+0x18] ;  /* 0x000018040a191981 */ /* 0x000f28000c1e1900 */
[----:B------:R-:W4:Y:S04]  /*0390*/  @P3 LDG.E R28, desc[UR4][R10.64+0x3c] ;  /* 0x00003c040a1c3981 */ /* 0x000f28000c1e1900 */
[----:B------:R-:W4:Y:S01]  /*03a0*/  @P6 LDG.E R27, desc[UR4][R10.64+0x7c] ;  /* 0x00007c040a1b6981 */ /* 0x000f22000c1e1900 */
[----:B--2---:R-:W-:-:S03]  /*03b0*/  @!P0 LOP3.LUT R15, R15, R18, RZ, 0x3c, !PT ;  /* 0x000000120f0f8212 */ /* 0x004fc600078e3cff */
[----:B------:R-:W2:Y:S01]  /*03c0*/  @!P0 LDG.E R18, desc[UR4][R10.64+0x8] ;  /* 0x000008040a128981 */ /* 0x000ea2000c1e1900 */
[----:B---3--:R-:W-:-:S03]  /*03d0*/  @!P0 LOP3.LUT R3, R3, R20, RZ, 0x3c, !PT ;  /* 0x0000001403038212 */ /* 0x008fc600078e3cff */
[----:B------:R-:W3:Y:S01]  /*03e0*/  @P1 LDG.E R20, desc[UR4][R10.64+0x24] ;  /* 0x000024040a141981 */ /* 0x000ee2000c1e1900 */
[----:B----4-:R-:W-:-:S03]  /*03f0*/  @P1 LOP3.LUT R15, R15, R22, RZ, 0x3c, !PT ;  /* 0x000000160f0f1212 */ /* 0x010fc600078e3cff */
[----:B------:R-:W4:Y:S01]  /*0400*/  @P2 LDG.E R22, desc[UR4][R10.64+0x38] ;  /* 0x000038040a162981 */ /* 0x000f22000c1e1900 */
[----:B------:R-:W-:-:S03]  /*0410*/  @P2 LOP3.LUT R15, R15, R26, RZ, 0x3c, !PT ;  /* 0x0000001a0f0f2212 */ /* 0x000fc600078e3cff */
[----:B------:R-:W4:Y:S01]  /*0420*/  @P4 LDG.E R26, desc[UR4][R10.64+0x50] ;  /* 0x000050040a1a4981 */ /* 0x000f22000c1e1900 */
[----:B------:R-:W-:-:S03]  /*0430*/  @!P0 LOP3.LUT R4, R4, R21, RZ, 0x3c, !PT ;  /* 0x0000001504048212 */ /* 0x000fc600078e3cff */
[----:B------:R-:W4:Y:S01]  /*0440*/  @P1 LDG.E R21, desc[UR4][R10.64+0x20] ;  /* 0x000020040a151981 */ /* 0x000f22000c1e1900 */
[----:B------:R-:W-:-:S03]  /*0450*/  @!P0 LOP3.LUT R2, R2, R23, RZ, 0x3c, !PT ;  /* 0x0000001702028212 */ /* 0x000fc600078e3cff */
[----:B------:R-:W4:Y:S01]  /*0460*/  @P2 LDG.E R23, desc[UR4][R10.64+0x2c] ;  /* 0x00002c040a172981 */ /* 0x000f22000c1e1900 */
[----:B------:R-:W-:-:S03]  /*0470*/  @P1 LOP3.LUT R4, R4, R25, RZ, 0x3c, !PT ;  /* 0x0000001904041212 */ /* 0x000fc600078e3cff */
[----:B------:R-:W4:Y:S01]  /*0480*/  @P2 LDG.E R25, desc[UR4][R10.64+0x34] ;  /* 0x000034040a192981 */ /* 0x000f22000c1e1900 */
[----:B--2---:R-:W-:-:S03]  /*0490*/  @!P0 LOP3.LUT R5, R5, R18, RZ, 0x3c, !PT ;  /* 0x0000001205058212 */ /* 0x004fc600078e3cff */
[----:B------:R-:W2:Y:S01]  /*04a0*/  @P1 LDG.E R18, desc[UR4][R10.64+0x1c] ;  /* 0x00001c040a121981 */ /* 0x000ea2000c1e1900 */
[----:B---3--:R-:W-:-:S03]  /*04b0*/  @P1 LOP3.LUT R3, R3, R20, RZ, 0x3c, !PT ;  /* 0x0000001403031212 */ /* 0x008fc600078e3cff */
[----:B------:R-:W3:Y:S01]  /*04c0*/  @P2 LDG.E R20, desc[UR4][R10.64+0x30] ;  /* 0x000030040a142981 */ /* 0x000ee2000c1e1900 */
[----:B----4-:R-:W-:-:S03]  /*04d0*/  @P2 LOP3.LUT R3, R3, R22, RZ, 0x3c, !PT ;  /* 0x0000001603032212 */ /* 0x010fc600078e3cff */
[----:B------:R-:W4:Y:S01]  /*04e0*/  @P3 LDG.E R22, desc[UR4][R10.64+0x4c] ;  /* 0x00004c040a163981 */ /* 0x000f22000c1e1900 */
[----:B------:R-:W-:-:S04]  /*04f0*/  @P3 LOP3.LUT R15, R15, R28, RZ, 0x3c, !PT ;  /* 0x0000001c0f0f3212 */ /* 0x000fc800078e3cff */
[----:B------:R-:W-:Y:S02]  /*0500*/  @P4 LOP3.LUT R15, R15, R26, RZ, 0x3c, !PT ;  /* 0x0000001a0f0f4212 */ /* 0x000fe400078e3cff */
[----:B------:R-:W-:Y:S01]  /*0510*/  @P1 LOP3.LUT R2, R2, R21, RZ, 0x3c, !PT ;  /* 0x0000001502021212 */ /* 0x000fe200078e3cff */
[----:B------:R-:W4:Y:S04]  /*0520*/  @P5 LDG.E R26, desc[UR4][R10.64+0x64] ;  /* 0x000064040a1a5981 */ /* 0x000f28000c1e1900 */
[----:B------:R-:W4:Y:S01]  /*0530*/  @P3 LDG.E R21, desc[UR4][R10.64+0x40] ;  /* 0x000040040a153981 */ /* 0x000f22000c1e1900 */
[----:B------:R-:W-:Y:S02]  /*0540*/  @P2 LOP3.LUT R4, R4, R23, RZ, 0x3c, !PT ;  /* 0x0000001704042212 */ /* 0x000fe400078e3cff */
[----:B------:R-:W-:Y:S01]  /*0550*/  @P2 LOP3.LUT R2, R2, R25, RZ, 0x3c, !PT ;  /* 0x0000001902022212 */ /* 0x000fe200078e3cff */
[----:B------:R-:W4:Y:S04]  /*0560*/  @P3 LDG.E R23, desc[UR4][R10.64+0x48] ;  /* 0x000048040a173981 */ /* 0x000f28000c1e1900 */
[----:B------:R-:W4:Y:S01]  /*0570*/  @P4 LDG.E R25, desc[UR4][R10.64+0x54] ;  /* 0x000054040a194981 */ /* 0x000f22000c1e1900 */
[----:B--2---:R-:W-:-:S03]  /*0580*/  @P1 LOP3.LUT R5, R5, R18, RZ, 0x3c, !PT ;  /* 0x0000001205051212 */ /* 0x004fc600078e3cff */
[----:B------:R-:W2:Y:S01]  /*0590*/  @P3 LDG.E R18, desc[UR4][R10.64+0x44] ;  /* 0x000044040a123981 */ /* 0x000ea2000c1e1900 */
[----:B---3--:R-:W-:-:S03]  /*05a0*/  @P2 LOP3.LUT R5, R5, R20, RZ, 0x3c, !PT ;  /* 0x0000001405052212 */ /* 0x008fc600078e3cff */
[----:B------:R-:W3:Y:S01]  /*05b0*/  @P4 LDG.E R20, desc[UR4][R10.64+0x58] ;  /* 0x000058040a144981 */ /* 0x000ee2000c1e1900 */
[----:B----4-:R-:W-:-:S03]  /*05c0*/  @P3 LOP3.LUT R3, R3, R22, RZ, 0x3c, !PT ;  /* 0x0000001603033212 */ /* 0x010fc600078e3cff */
[----:B------:R-:W4:Y:S01]  /*05d0*/  @P4 LDG.E R22, desc[UR4][R10.64+0x60] ;  /* 0x000060040a164981 */ /* 0x000f22000c1e1900 */
[----:B------:R-:W-:Y:S02]  /*05e0*/  LOP3.LUT P0, RZ, R24, 0x80, RZ, 0xc0, !PT ;  /* 0x0000008018ff7812 */ /* 0x000fe4000780c0ff */
[----:B------:R-:W-:Y:S02]  /*05f0*/  @P5 LOP3.LUT R15, R15, R26, RZ, 0x3c, !PT ;  /* 0x0000001a0f0f5212 */ /* 0x000fe400078e3cff */
[----:B------:R-:W4:Y:S01]  /*0600*/  @P6 LDG.E R26, desc[UR4][R10.64+0x78] ;  /* 0x000078040a1a6981 */ /* 0x000f22000c1e1900 */
[----:B------:R-:W-:-:S03]  /*0610*/  @P3 LOP3.LUT R4, R4, R21, RZ, 0x3c, !PT ;  /* 0x0000001504043212 */ /* 0x000fc600078e3cff */
[----:B------:R-:W4:Y:S01]  /*0620*/  @P4 LDG.E R21, desc[UR4][R10.64+0x5c] ;  /* 0x00005c040a154981 */ /* 0x000f22000c1e1900 */
[----:B------:R-:W-:-:S03]  /*0630*/  @P3 LOP3.LUT R2, R2, R23, RZ, 0x3c, !PT ;  /* 0x0000001702023212 */ /* 0x000fc600078e3cff */
[----:B------:R-:W4:Y:S01]  /*0640*/  @P5 LDG.E R23, desc[UR4][R10.64+0x68] ;  /* 0x000068040a175981 */ /* 0x000f22000c1e1900 */
[----:B------:R-:W-:-:S03]  /*0650*/  @P4 LOP3.LUT R4, R4, R25, RZ, 0x3c, !PT ;  /* 0x0000001904044212 */ /* 0x000fc600078e3cff */
[----:B------:R-:W4:Y:S01]  /*0660*/  @P5 LDG.E R25, desc[UR4][R10.64+0x70] ;  /* 0x000070040a195981 */ /* 0x000f22000c1e1900 */
[----:B--2---:R-:W-:-:S03]  /*0670*/  @P3 LOP3.LUT R5, R5, R18, RZ, 0x3c, !PT ;  /* 0x0000001205053212 */ /* 0x004fc600078e3cff */
[----:B------:R-:W2:Y:S01]  /*0680*/  @P5 LDG.E R18, desc[UR4][R10.64+0x6c] ;  /* 0x00006c040a125981 */ /* 0x000ea2000c1e1900 */
[----:B---3--:R-:W-:-:S03]  /*0690*/  @P4 LOP3.LUT R5, R5, R20, RZ, 0x3c, !PT ;  /* 0x0000001405054212 */ /* 0x008fc600078e3cff */
[----:B------:R-:W3:Y:S01]  /*06a0*/  @P5 LDG.E R20, desc[UR4][R10.64+0x74] ;  /* 0x000074040a145981 */ /* 0x000ee2000c1e1900 */
[----:B----4-:R-:W-:-:S03]  /*06b0*/  @P4 LOP3.LUT R3, R3, R22, RZ, 0x3c, !PT ;  /* 0x0000001603034212 */ /* 0x010fc600078e3cff */
[----:B------:R-:W4:Y:S01]  /*06c0*/  @P0 LDG.E R22, desc[UR4][R10.64+0x8c] ;  /* 0x00008c040a160981 */ /* 0x000f22000c1e1900 */
[----:B------:R-:W-:-:S03]  /*06d0*/  @P6 LOP3.LUT R15, R15, R26, RZ, 0x3c, !PT ;  /* 0x0000001a0f0f6212 */ /* 0x000fc600078e3cff */
        /* <DEDUP_REMOVED lines=13> */
[----:B------:R-:W-:Y:S02]  /*07b0*/  @P6 LOP3.LUT R4, R4, R27, RZ, 0x3c, !PT ;  /* 0x0000001b04046212 */ /* 0x000fe400078e3cff */
[----:B------:R-:W-:Y:S02]  /*07c0*/  @P6 LOP3.LUT R2, R2, R21, RZ, 0x3c, !PT ;  /* 0x0000001502026212 */ /* 0x000fe400078e3cff */
[----:B------:R-:W-:Y:S02]  /*07d0*/  @P0 LOP3.LUT R4, R4, R23, RZ, 0x3c, !PT ;  /* 0x0000001704040212 */ /* 0x000fe400078e3cff */
[----:B------:R-:W-:Y:S02]  /*07e0*/  @P0 LOP3.LUT R2, R2, R25, RZ, 0x3c, !PT ;  /* 0x0000001902020212 */ /* 0x000fe400078e3cff */
[----:B--2---:R-:W-:Y:S02]  /*07f0*/  @P6 LOP3.LUT R5, R5, R18, RZ, 0x3c, !PT ;  /* 0x0000001205056212 */ /* 0x004fe400078e3cff */
[----:B---3--:R-:W-:-:S02]  /*0800*/  @P6 LOP3.LUT R3, R3, R20, RZ, 0x3c, !PT ;  /* 0x0000001403036212 */ /* 0x008fc400078e3cff */
[----:B----4-:R-:W-:Y:S02]  /*0810*/  @P0 LOP3.LUT R5, R5, R22, RZ, 0x3c, !PT ;  /* 0x0000001605050212 */ /* 0x010fe400078e3cff */
[----:B------:R-:W-:Y:S02]  /*0820*/  @P0 LOP3.LUT R3, R3, R26, RZ, 0x3c, !PT ;  /* 0x0000001a03030212 */ /* 0x000fe400078e3cff */
[----:B------:R-:W-:-:S13]  /*0830*/  R2P PR, R24.B1, 0x7f ;  /* 0x0000007f18007804 */ /* 0x000fda0000001000 */
[----:B------:R-:W2:Y:S04]  /*0840*/  @P0 LDG.E R18, desc[UR4][R10.64+0xa0] ;  /* 0x0000a0040a120981 */ /* 0x000ea8000c1e1900 */
[----:B------:R-:W3:Y:S04]  /*0850*/  @P1 LDG.E R22, desc[UR4][R10.64+0xb4] ;  /* 0x0000b4040a161981 */ /* 0x000ee8000c1e1900 */
[----:B------:R-:W4:Y:S04]  /*0860*/  @P2 LDG.E R26, desc[UR4][R10.64+0xc8] ;  /* 0x0000c8040a1a2981 */ /* 0x000f28000c1e1900 */
[----:B------:R-:W4:Y:S04]  /*0870*/  @P3 LDG.E R28, desc[UR4][R10.64+0xdc] ;  /* 0x0000dc040a1c3981 */ /* 0x000f28000c1e1900 */
[----:B------:R-:W4:Y:S04]  /*0880*/  @P0 LDG.E R23, desc[UR4][R10.64+0xa4] ;  /* 0x0000a4040a170981 */ /* 0x000f28000c1e1900 */
[----:B------:R-:W4:Y:S04]  /*0890*/  @P0 LDG.E R20, desc[UR4][R10.64+0xa8] ;  /* 0x0000a8040a140981 */ /* 0x000f28000c1e1900 */
[----:B------:R-:W4:Y:S04]  /*08a0*/  @P4 LDG.E R25, desc[UR4][R10.64+0xf0] ;  /* 0x0000f0040a194981 */ /* 0x000f28000c1e1900 */
        /* <DEDUP_REMOVED lines=21> */
[----:B------:R-:W-:Y:S02]  /*0a00*/  LOP3.LUT P0, RZ, R24, 0x8000, RZ, 0xc0, !PT ;  /* 0x0000800018ff7812 */ /* 0x000fe4000780c0ff */
[----:B----4-:R-:W-:Y:S01]  /*0a10*/  @P5 LOP3.LUT R15, R15, R26, RZ, 0x3c, !PT ;  /* 0x0000001a0f0f5212 */ /* 0x010fe200078e3cff */
[----:B------:R-:W4:Y:S04]  /*0a20*/  @P3 LDG.E R24, desc[UR4][R10.64+0xe4] ;  /* 0x0000e4040a183981 */ /* 0x000f28000c1e1900 */
[----:B------:R-:W2:Y:S01]  /*0a30*/  @P6 LDG.E R26, desc[UR4][R10.64+0x118] ;  /* 0x000118040a1a6981 */ /* 0x000ea2000c1e1900 */
        /* <DEDUP_REMOVED lines=8> */
[----:B---3--:R-:W-:-:S03]  /*0ac0*/  @P2 LOP3.LUT R3, R3, R22, RZ, 0x3c, !PT ;  /* 0x0000001603032212 */ /* 0x008fc600078e3cff */
[----:B------:R-:W3:Y:S01]  /*0ad0*/  @P4 LDG.E R22, desc[UR4][R10.64+0x100] ;  /* 0x000100040a164981 */ /* 0x000ee2000c1e1900 */
[----:B--2---:R-:W-:-:S03]  /*0ae0*/  @P6 LOP3.LUT R15, R15, R26, RZ, 0x3c, !PT ;  /* 0x0000001a0f0f6212 */ /* 0x004fc600078e3cff */
[----:B------:R-:W2:Y:S01]  /*0af0*/  @P0 LDG.E R26, desc[UR4][R10.64+0x12c] ;  /* 0x00012c040a1a0981 */ /* 0x000ea2000c1e1900 */
[----:B----4-:R-:W-:-:S03]  /*0b00*/  @P2 LOP3.LUT R2, R2, R23, RZ, 0x3c, !PT ;  /* 0x0000001702022212 */ /* 0x010fc600078e3cff */
[----:B------:R-:W4:Y:S01]  /*0b10*/  @P4 LDG.E R23, desc[UR4][R10.64+0xfc] ;  /* 0x0000fc040a174981 */ /* 0x000f22000c1e1900 */
[----:B------:R-:W-:-:S03]  /*0b20*/  @P2 LOP3.LUT R5, R5, R20, RZ, 0x3c, !PT ;  /* 0x0000001405052212 */ /* 0x000fc600078e3cff */
[----:B------:R-:W4:Y:S01]  /*0b30*/  @P4 LDG.E R20, desc[UR4][R10.64+0xf8] ;  /* 0x0000f8040a144981 */ /* 0x000f22000c1e1900 */
[----:B------:R-:W-:Y:S02]  /*0b40*/  @P3 LOP3.LUT R2, R2, R27, RZ, 0x3c, !PT ;  /* 0x0000001b02023212 */ /* 0x000fe400078e3cff */
[----:B------:R-:W-:Y:S01]  /*0b50*/  @P3 LOP3.LUT R4, R4, R25, RZ, 0x3c, !PT ;  /* 0x0000001904043212 */ /* 0x000fe200078e3cff */
[----:B------:R-:W4:Y:S01]  /*0b60*/  @P5 LDG.E R27, desc[UR4][R10.64+0x110] ;  /* 0x000110040a1b5981 */ /* 0x000f22000c1e1900 */
[----:B------:R-:W-:-:S03]  /*0b70*/  @P3 LOP3.LUT R5, R5, R24, RZ, 0x3c, !PT ;  /* 0x0000001805053212 */ /* 0x000fc600078e3cff */
[----:B------:R-:W4:Y:S04]  /*0b80*/  @P5 LDG.E R25, desc[UR4][R10.64+0x108] ;  /* 0x000108040a195981 */ /* 0x000f28000c1e1900 */
        /* <DEDUP_REMOVED lines=19> */
[----:B------:R-:W-:-:S05]  /*0cc0*/  VIADD R19, R19, 0x10 ;  /* 0x0000001013137836 */ /* 0x000fca0000000000 */
[----:B------:R-:W-:Y:S02]  /*0cd0*/  ISETP.NE.AND P1, PT, R19, 0x20, PT ;  /* 0x000000201300780c */ /* 0x000fe40003f25270 */
[----:B------:R-:W-:Y:S02]  /*0ce0*/  @P5 LOP3.LUT R3, R3, R18, RZ, 0x3c, !PT ;  /* 0x0000001203035212 */ /* 0x000fe400078e3cff */
[----:B------:R-:W-:Y:S02]  /*0cf0*/  @P6 LOP3.LUT R4, R4, R21, RZ, 0x3c, !PT ;  /* 0x0000001504046212 */ /* 0x000fe400078e3cff */
[----:B---3--:R-:W-:-:S04]  /*0d00*/  @P6 LOP3.LUT R3, R3, R22, RZ, 0x3c, !PT ;  /* 0x0000001603036212 */ /* 0x008fc800078e3cff */
[----:B--2---:R-:W-:Y:S02]  /*0d10*/  @P0 LOP3.LUT R3, R3, R26, RZ, 0x3c, !PT ;  /* 0x0000001a03030212 */ /* 0x004fe400078e3cff */
[----:B----4-:R-:W-:Y:S02]  /*0d20*/  @P6 LOP3.LUT R2, R2, R23, RZ, 0x3c, !PT ;  /* 0x0000001702026212 */ /* 0x010fe400078e3cff */
[----:B------:R-:W-:Y:S02]  /*0d30*/  @P6 LOP3.LUT R5, R5, R20, RZ, 0x3c, !PT ;  /* 0x0000001405056212 */ /* 0x000fe400078e3cff */
[----:B------:R-:W-:Y:S02]  /*0d40*/  @P0 LOP3.LUT R2, R2, R27, RZ, 0x3c, !PT ;  /* 0x0000001b02020212 */ /* 0x000fe400078e3cff */
[----:B------:R-:W-:Y:S02]  /*0d50*/  @P0 LOP3.LUT R4, R4, R25, RZ, 0x3c, !PT ;  /* 0x0000001904040212 */ /* 0x000fe400078e3cff */
[----:B------:R-:W-:Y:S01]  /*0d60*/  @P0 LOP3.LUT R5, R5, R24, RZ, 0x3c, !PT ;  /* 0x0000001805050212 */ /* 0x000fe200078e3cff */
[----:B------:R-:W-:Y:S06]  /*0d70*/  @P1 BRA `(.L_x_37) ;  /* 0xfffffff400481947 */ /* 0x000fec000383ffff */
[----:B------:R-:W-:-:S05]  /*0d80*/  VIADD R17, R17, 0x1 ;  /* 0x0000000111117836 */ /* 0x000fca0000000000 */
[----:B------:R-:W-:-:S13]  /*0d90*/  ISETP.NE.AND P0, PT, R17, 0x5, PT ;  /* 0x000000051100780c */ /* 0x000fda0003f05270 */
[----:B------:R-:W-:Y:S05]  /*0da0*/  @P0 BRA `(.L_x_38) ;  /* 0xfffffff400300947 */ /* 0x000fea000383ffff */
[----:B------:R1:W-:Y:S01]  /*0db0*/  STG.E.64 desc[UR4][R6.64+0x8], R4 ;  /* 0x0000080406007986 */ /* 0x0003e2000c101b04 */
[----:B------:R-:W-:Y:S01]  /*0dc0*/  VIADD R14, R14, 0x1 ;  /* 0x000000010e0e7836 */ /* 0x000fe20000000000 */
[----:B------:R-:W-:Y:S02]  /*0dd0*/  LOP3.LUT R11, R13, 0x3, RZ, 0xc0, !PT ;  /* 0x000000030d0b7812 */ /* 0x000fe400078ec0ff */
[----:B------:R1:W-:Y:S02]  /*0de0*/  STG.E.64 desc[UR4][R6.64+0x10], R2 ;  /* 0x0000100206007986 */ /* 0x0003e4000c101b04 */
[----:B------:R-:W-:Y:S02]  /*0df0*/  ISETP.GE.U32.AND P0, PT, R14, R11, PT ;  /* 0x0000000b0e00720c */ /* 0x000fe40003f06070 */
[----:B------:R1:W-:Y:S11]  /*0e00*/  STG.E desc[UR4][R6.64+0x4], R15 ;  /* 0x0000040f06007986 */ /* 0x0003f6000c101904 */
[----:B------:R-:W-:Y:S05]  /*0e10*/  @!P0 BRA `(.L_x_39) ;  /* 0xfffffff400048947 */ /* 0x000fea000383ffff */
.L_x_36:
[----:B------:R-:W-:Y:S05]  /*0e20*/  BSYNC.RECONVERGENT B1 ;  /* 0x0000000000017941 */ /* 0x000fea0003800200 */
.L_x_35:
[C---:B------:R-:W-:Y:S01]  /*0e30*/  ISETP.GT.U32.AND P0, PT, R13.reuse, 0x3, PT ;  /* 0x000000030d00780c */ /* 0x040fe20003f04070 */
[----:B------:R-:W-:Y:S01]  /*0e40*/  VIADD R12, R12, 0x1 ;  /* 0x000000010c0c7836 */ /* 0x000fe20000000000 */
[--C-:B------:R-:W-:Y:S02]  /*0e50*/  SHF.R.U64 R13, R13, 0x2, R0.reuse ;  /* 0x000000020d0d7819 */ /* 0x100fe40000001200 */
[----:B------:R-:W-:Y:S02]  /*0e60*/  ISETP.GT.U32.AND.EX P0, PT, R0, RZ, PT, P0 ;  /* 0x000000ff0000720c */ /* 0x000fe40003f04100 */
[----:B------:R-:W-:-:S11]  /*0e70*/  SHF.R.U32.HI R0, RZ, 0x2, R0 ;  /* 0x00000002ff007819 */ /* 0x000fd60000011600 */
[----:B------:R-:W-:Y:S05]  /*0e80*/  @P0 BRA `(.L_x_40) ;  /* 0xfffffff000c80947 */ /* 0x000fea000383ffff */
.L_x_34:
[----:B------:R-:W-:Y:S05]  /*0e90*/  BSYNC.RECONVERGENT B0 ;  /* 0x0000000000007941 */ /* 0x000fea0003800200 */
.L_x_33:
[----:B------:R-:W-:Y:S04]  /*0ea0*/  STG.E.64 desc[UR4][R6.64+0x18], RZ ;  /* 0x000018ff06007986 */ /* 0x000fe8000c101b04 */
[----:B------:R-:W-:Y:S04]  /*0eb0*/  STG.E desc[UR4][R6.64+0x20], RZ ;  /* 0x000020ff06007986 */ /* 0x000fe8000c101904 */
[----:B------:R-:W-:Y:S01]  /*0ec0*/  STG.E.64 desc[UR4][R6.64+0x28], RZ ;  /* 0x000028ff06007986 */ /* 0x000fe2000c101b04 */
[----:B------:R-:W-:Y:S05]  /*0ed0*/  EXIT ;  /* 0x000000000000794d */ /* 0x000fea0003800000 */
.L_x_41:
        /* <DEDUP_REMOVED lines=10> */
.L_x_45:


//--------------------- .nv.global.init           --------------------------
	.section	.nv.global.init,"aw",@progbits
	.align	4
.nv.global.init:
	.type		__cudart_i2opi_f,@object
	.size		__cudart_i2opi_f,(mrg32k3aM1SubSeq - __cudart_i2opi_f)
__cudart_i2opi_f:
        /*0000*/ 	.byte	0x41, 0x90, 0x43, 0x3c, 0x99, 0x95, 0x62, 0xdb, 0xc0, 0xdd, 0x34, 0xf5, 0xd1, 0x57, 0x27, 0xfc
        /*0010*/ 	.byte	0x29, 0x15, 0x44, 0x4e, 0x6e, 0x83, 0xf9, 0xa2
	.type		mrg32k3aM1SubSeq,@object
	.size		mrg32k3aM1SubSeq,(mrg32k3aM2SubSeq - mrg32k3aM1SubSeq)
mrg32k3aM1SubSeq:
        /*0018*/ 	.byte	0x0b, 0xcc, 0xee, 0x04, 0x73, 0x29, 0x8b, 0x6f, 0xf6, 0x53, 0x03, 0xf6, 0x23, 0xf6, 0xea, 0xda
        /* <DEDUP_REMOVED lines=125> */
	.type		mrg32k3aM2SubSeq,@object
	.size		mrg32k3aM2SubSeq,(mrg32k3aM1 - mrg32k3aM2SubSeq)
mrg32k3aM2SubSeq:
        /* <DEDUP_REMOVED lines=126> */
	.type		mrg32k3aM1,@object
	.size		mrg32k3aM1,(mrg32k3aM1Seq - mrg32k3aM1)
mrg32k3aM1:
        /* <DEDUP_REMOVED lines=144> */
	.type		mrg32k3aM1Seq,@object
	.size		mrg32k3aM1Seq,(mrg32k3aM2 - mrg32k3aM1Seq)
mrg32k3aM1Seq:
        /* <DEDUP_REMOVED lines=144> */
	.type		mrg32k3aM2,@object
	.size		mrg32k3aM2,(mrg32k3aM2Seq - mrg32k3aM2)
mrg32k3aM2:
        /* <DEDUP_REMOVED lines=144> */
	.type		mrg32k3aM2Seq,@object
	.size		mrg32k3aM2Seq,(precalc_xorwow_matrix - mrg32k3aM2Seq)
mrg32k3aM2Seq:
        /* <DEDUP_REMOVED lines=144> */
	.type		precalc_xorwow_matrix,@object
	.size		precalc_xorwow_matrix,(precalc_xorwow_offset_matrix - precalc_xorwow_matrix)
precalc_xorwow_matrix:
        /* <DEDUP_REMOVED lines=6400> */
	.type		precalc_xorwow_offset_matrix,@object
	.size		precalc_xorwow_offset_matrix,(.L_1 - precalc_xorwow_offset_matrix)
precalc_xorwow_offset_matrix:
        /* <DEDUP_REMOVED lines=6400> */
.L_1:


//--------------------- .nv.shared._Z6kernelP17curandStateXORWOWPffifffiPi --------------------------
	.section	.nv.shared._Z6kernelP17curandStateXORWOWPffifffiPi,"aw",@nobits
	.sectionflags	@""
	.align	4
.nv.shared._Z6kernelP17curandStateXORWOWPffifffiPi:
	.zero		7168


//--------------------- .nv.shared.reserved.0     --------------------------
	.section	.nv.shared.reserved.0,"aw",@nobits
	.weak		__nv_reservedSMEM_offset_0_alias
	.size		__nv_reservedSMEM_offset_0_alias, 0, 64
	.other		__nv_reservedSMEM_offset_0_alias,@"STO_CUDA_RESERVED_SHARED STV_DEFAULT"
__nv_reservedSMEM_offset_0_alias:
	.zero		0
	.zero		64


//--------------------- .nv.constant0._Z6kernelP17curandStateXORWOWPffifffiPi --------------------------
	.section	.nv.constant0._Z6kernelP17curandStateXORWOWPffifffiPi,"a",@progbits
	.sectionflags	@""
	.align	4
.nv.constant0._Z6kernelP17curandStateXORWOWPffifffiPi:
	.zero		944


//--------------------- .nv.constant0._Z12setup_kernelP17curandStateXORWOWm --------------------------
	.section	.nv.constant0._Z12setup_kernelP17curandStateXORWOWm,"a",@progbits
	.sectionflags	@""
	.align	4
.nv.constant0._Z12setup_kernelP17curandStateXORWOWm:
	.zero		912


//--------------------- SYMBOLS --------------------------

	.type		.nv.reservedSmem.offset0,@object
	.size		.nv.reservedSmem.offset0,0x4
	.type		.nv.reservedSmem.cap,@object
	.size		.nv.reservedSmem.cap,0x4
